	.target	sm_100a

	.elftype	@"ET_EXEC"


//--------------------- .note.nv.tkinfo           --------------------------
	.section	.note.nv.tkinfo,"",@"SHT_NOTE"
	.sectionflags	@"SHF_NOTE_NV_TKINFO"
	.tkinfo
        /*0018*/ 	.word	0x00000002
        /*0030*/ 	.string	""
        /*0030*/ 	.string	"ptxas"
        /*0030*/ 	.string	"Cuda compilation tools, release 13.0, V13.0.88"
        /*0030*/ 	.string	"Build cuda_13.0.r13.0/compiler.36424714_0"
        /*0030*/ 	.string	"-arch sm_100a -m 64 "



//--------------------- .note.nv.cuinfo           --------------------------
	.section	.note.nv.cuinfo,"",@"SHT_NOTE"
	.sectionflags	@"SHF_NOTE_NV_CUINFO"
        /*0018*/ 	.short	0x0002
        /*001a*/ 	.short	0x0064
        /*001c*/ 	.short	0x0082
	.zero		2


//--------------------- .nv.info                  --------------------------
	.section	.nv.info,"",@"SHT_CUDA_INFO"
	.align	4


	//----- nvinfo : EIATTR_REGCOUNT
	.align		4
        /*0000*/ 	.byte	0x04, 0x2f
        /*0002*/ 	.short	(.L_20 - .L_19)
	.align		4
.L_19:
        /*0004*/ 	.word	index@(_ZN7cutlass13device_kernelINS_4gemm6kernel13GemmUniversalIN4cute5tupleIJiiiiEEENS1_10collective13CollectiveMmaINS1_35MainloopSm100TmaUmmaWarpSpecializedILi20ELi2ELi4ENS5_IJNS4_1CILi2EEENSA_ILi1EEESC_EEEEENS5_IJNSA_ILi64EEENSA_ILi256EEENSA_ILi32EEEEEENS_12float_e4m3_tENS5_IJlSC_lEEESJ_SK_NS4_8TiledMMAINS4_8MMA_AtomIJNS4_10MMA_TraitsINS4_19SM100_MMA_F8F6F4_SSEJSJ_SJ_fSF_SG_NS4_17integral_constantINS4_4UMMA5MajorELSR_0EEESS_NSP_INSQ_7ScaleInELST_0EEESU_EEEEEENS4_6LayoutINS5_IJSC_SC_SC_EEENS5_IJNSA_ILi0EEESZ_SZ_EEEEENS5_IJNS4_10UnderscoreES12_S12_EEEEENS4_13SM90_TMA_LOADENS4_14ComposedLayoutINS4_7SwizzleILi1ELi4ELi3EEENS4_18smem_ptr_flag_bitsILi8EEENSX_INS5_IJNSA_ILi8EEESH_EEENS5_IJSH_SC_EEEEEEEvNS4_8identityENS4_23SM90_TMA_LOAD_MULTICASTES1F_vS1G_EENS_8epilogue10collective18CollectiveEpilogueINS1J_23Sm100TmaWarpSpecializedILi4ELi2ELi32ELb0ELb0EEEJSI_NS5_IJNSX_ISF_SC_EES1O_EEESJ_SK_SJ_SK_NS1J_6fusion15FusionCallbacksIS1N_NS1Q_17LinearCombinationISJ_fSJ_fLNS_15FloatRoundStyleE2EEESI_S1P_JEEENS4_5SM1004TMEM4LOAD26SM100_TMEM_LOAD_16dp32b32xES15_NS16_INS17_ILi2ELi4ELi3EEES1A_NSX_INS5_IJS1B_SF_EEENS5_IJSF_SC_EEEEEEENS4_39AutoVectorizingCopyWithAssumedAlignmentILi128EEENS4_14SM90_TMA_STOREES24_S26_S26_EEEvvEEEEvNT_6ParamsE)
        /*0008*/ 	.word	0x00000075


	//----- nvinfo : EIATTR_FRAME_SIZE
	.align		4
.L_20:
        /*000c*/ 	.byte	0x04, 0x11
        /*000e*/ 	.short	(.L_22 - .L_21)
	.align		4
.L_21:
        /*0010*/ 	.word	index@($__internal_2_$__cuda_sm10x_tcgen05_guardrail_trap_unallocated_columns_being_dealloced)
        /*0014*/ 	.word	0x00000000


	//----- nvinfo : EIATTR_FRAME_SIZE
	.align		4
.L_22:
        /*0018*/ 	.byte	0x04, 0x11
        /*001a*/ 	.short	(.L_24 - .L_23)
	.align		4
.L_23:
        /*001c*/ 	.word	index@($__internal_1_$__cuda_sm10x_tcgen05_guardrail_trap_phase_invalid_during_alloc)
        /*0020*/ 	.word	0x00000000


	//----- nvinfo : EIATTR_FRAME_SIZE
	.align		4
.L_24:
        /*0024*/ 	.byte	0x04, 0x11
        /*0026*/ 	.short	(.L_26 - .L_25)
	.align		4
.L_25:
        /*0028*/ 	.word	index@($__internal_0_$__cuda_sm10x_tcgen05_guardrail_trap_col_being_dealloced_not_returned_by_alloc)
        /*002c*/ 	.word	0x00000000


	//----- nvinfo : EIATTR_FRAME_SIZE
	.align		4
.L_26:
        /*0030*/ 	.byte	0x04, 0x11
        /*0032*/ 	.short	(.L_28 - .L_27)
	.align		4
.L_27:
        /*0034*/ 	.word	index@(_ZN7cutlass13device_kernelINS_4gemm6kernel13GemmUniversalIN4cute5tupleIJiiiiEEENS1_10collective13CollectiveMmaINS1_35MainloopSm100TmaUmmaWarpSpecializedILi20ELi2ELi4ENS5_IJNS4_1CILi2EEENSA_ILi1EEESC_EEEEENS5_IJNSA_ILi64EEENSA_ILi256EEENSA_ILi32EEEEEENS_12float_e4m3_tENS5_IJlSC_lEEESJ_SK_NS4_8TiledMMAINS4_8MMA_AtomIJNS4_10MMA_TraitsINS4_19SM100_MMA_F8F6F4_SSEJSJ_SJ_fSF_SG_NS4_17integral_constantINS4_4UMMA5MajorELSR_0EEESS_NSP_INSQ_7ScaleInELST_0EEESU_EEEEEENS4_6LayoutINS5_IJSC_SC_SC_EEENS5_IJNSA_ILi0EEESZ_SZ_EEEEENS5_IJNS4_10UnderscoreES12_S12_EEEEENS4_13SM90_TMA_LOADENS4_14ComposedLayoutINS4_7SwizzleILi1ELi4ELi3EEENS4_18smem_ptr_flag_bitsILi8EEENSX_INS5_IJNSA_ILi8EEESH_EEENS5_IJSH_SC_EEEEEEEvNS4_8identityENS4_23SM90_TMA_LOAD_MULTICASTES1F_vS1G_EENS_8epilogue10collective18CollectiveEpilogueINS1J_23Sm100TmaWarpSpecializedILi4ELi2ELi32ELb0ELb0EEEJSI_NS5_IJNSX_ISF_SC_EES1O_EEESJ_SK_SJ_SK_NS1J_6fusion15FusionCallbacksIS1N_NS1Q_17LinearCombinationISJ_fSJ_fLNS_15FloatRoundStyleE2EEESI_S1P_JEEENS4_5SM1004TMEM4LOAD26SM100_TMEM_LOAD_16dp32b32xES15_NS16_INS17_ILi2ELi4ELi3EEES1A_NSX_INS5_IJS1B_SF_EEENS5_IJSF_SC_EEEEEEENS4_39AutoVectorizingCopyWithAssumedAlignmentILi128EEENS4_14SM90_TMA_STOREES24_S26_S26_EEEvvEEEEvNT_6ParamsE)
        /*0038*/ 	.word	0x00000000


	//----- nvinfo : EIATTR_MIN_STACK_SIZE
	.align		4
.L_28:
        /*003c*/ 	.byte	0x04, 0x12
        /*003e*/ 	.short	(.L_30 - .L_29)
	.align		4
.L_29:
        /*0040*/ 	.word	index@(_ZN7cutlass13device_kernelINS_4gemm6kernel13GemmUniversalIN4cute5tupleIJiiiiEEENS1_10collective13CollectiveMmaINS1_35MainloopSm100TmaUmmaWarpSpecializedILi20ELi2ELi4ENS5_IJNS4_1CILi2EEENSA_ILi1EEESC_EEEEENS5_IJNSA_ILi64EEENSA_ILi256EEENSA_ILi32EEEEEENS_12float_e4m3_tENS5_IJlSC_lEEESJ_SK_NS4_8TiledMMAINS4_8MMA_AtomIJNS4_10MMA_TraitsINS4_19SM100_MMA_F8F6F4_SSEJSJ_SJ_fSF_SG_NS4_17integral_constantINS4_4UMMA5MajorELSR_0EEESS_NSP_INSQ_7ScaleInELST_0EEESU_EEEEEENS4_6LayoutINS5_IJSC_SC_SC_EEENS5_IJNSA_ILi0EEESZ_SZ_EEEEENS5_IJNS4_10UnderscoreES12_S12_EEEEENS4_13SM90_TMA_LOADENS4_14ComposedLayoutINS4_7SwizzleILi1ELi4ELi3EEENS4_18smem_ptr_flag_bitsILi8EEENSX_INS5_IJNSA_ILi8EEESH_EEENS5_IJSH_SC_EEEEEEEvNS4_8identityENS4_23SM90_TMA_LOAD_MULTICASTES1F_vS1G_EENS_8epilogue10collective18CollectiveEpilogueINS1J_23Sm100TmaWarpSpecializedILi4ELi2ELi32ELb0ELb0EEEJSI_NS5_IJNSX_ISF_SC_EES1O_EEESJ_SK_SJ_SK_NS1J_6fusion15FusionCallbacksIS1N_NS1Q_17LinearCombinationISJ_fSJ_fLNS_15FloatRoundStyleE2EEESI_S1P_JEEENS4_5SM1004TMEM4LOAD26SM100_TMEM_LOAD_16dp32b32xES15_NS16_INS17_ILi2ELi4ELi3EEES1A_NSX_INS5_IJS1B_SF_EEENS5_IJSF_SC_EEEEEEENS4_39AutoVectorizingCopyWithAssumedAlignmentILi128EEENS4_14SM90_TMA_STOREES24_S26_S26_EEEvvEEEEvNT_6ParamsE)
        /*0044*/ 	.word	0x00000000
.L_30:


//--------------------- .nv.compat                --------------------------
	.section	.nv.compat,"",@"SHT_CUDA_COMPAT_INFO"
	.align	4
        /*0000*/ 	.byte	0x02, 0x09, 0x01, 0x00, 0x02, 0x02, 0x02, 0x00, 0x02, 0x05, 0x05, 0x00, 0x03, 0x07, 0x01, 0x01
        /*0010*/ 	.byte	0x02, 0x03, 0x01, 0x00, 0x02, 0x06, 0x01, 0x00, 0x04, 0x0b, 0x08, 0x00, 0x09, 0x00, 0x00, 0x00
        /*0020*/ 	.byte	0x00, 0x00, 0x00, 0x00


//--------------------- .nv.info._ZN7cutlass13device_kernelINS_4gemm6kernel13GemmUniversalIN4cute5tupleIJiiiiEEENS1_10collective13CollectiveMmaINS1_35MainloopSm100TmaUmmaWarpSpecializedILi20ELi2ELi4ENS5_IJNS4_1CILi2EEENSA_ILi1EEESC_EEEEENS5_IJNSA_ILi64EEENSA_ILi256EEENSA_ILi32EEEEEENS_12float_e4m3_tENS5_IJlSC_lEEESJ_SK_NS4_8TiledMMAINS4_8MMA_AtomIJNS4_10MMA_TraitsINS4_19SM100_MMA_F8F6F4_SSEJSJ_SJ_fSF_SG_NS4_17integral_constantINS4_4UMMA5MajorELSR_0EEESS_NSP_INSQ_7ScaleInELST_0EEESU_EEEEEENS4_6LayoutINS5_IJSC_SC_SC_EEENS5_IJNSA_ILi0EEESZ_SZ_EEEEENS5_IJNS4_10UnderscoreES12_S12_EEEEENS4_13SM90_TMA_LOADENS4_14ComposedLayoutINS4_7SwizzleILi1ELi4ELi3EEENS4_18smem_ptr_flag_bitsILi8EEENSX_INS5_IJNSA_ILi8EEESH_EEENS5_IJSH_SC_EEEEEEEvNS4_8identityENS4_23SM90_TMA_LOAD_MULTICASTES1F_vS1G_EENS_8epilogue10collective18CollectiveEpilogueINS1J_23Sm100TmaWarpSpecializedILi4ELi2ELi32ELb0ELb0EEEJSI_NS5_IJNSX_ISF_SC_EES1O_EEESJ_SK_SJ_SK_NS1J_6fusion15FusionCallbacksIS1N_NS1Q_17LinearCombinationISJ_fSJ_fLNS_15FloatRoundStyleE2EEESI_S1P_JEEENS4_5SM1004TMEM4LOAD26SM100_TMEM_LOAD_16dp32b32xES15_NS16_INS17_ILi2ELi4ELi3EEES1A_NSX_INS5_IJS1B_SF_EEENS5_IJSF_SC_EEEEEEENS4_39AutoVectorizingCopyWithAssumedAlignmentILi128EEENS4_14SM90_TMA_STOREES24_S26_S26_EEEvvEEEEvNT_6ParamsE --------------------------
	.section	.nv.info._ZN7cutlass13device_kernelINS_4gemm6kernel13GemmUniversalIN4cute5tupleIJiiiiEEENS1_10collective13CollectiveMmaINS1_35MainloopSm100TmaUmmaWarpSpecializedILi20ELi2ELi4ENS5_IJNS4_1CILi2EEENSA_ILi1EEESC_EEEEENS5_IJNSA_ILi64EEENSA_ILi256EEENSA_ILi32EEEEEENS_12float_e4m3_tENS5_IJlSC_lEEESJ_SK_NS4_8TiledMMAINS4_8MMA_AtomIJNS4_10MMA_TraitsINS4_19SM100_MMA_F8F6F4_SSEJSJ_SJ_fSF_SG_NS4_17integral_constantINS4_4UMMA5MajorELSR_0EEESS_NSP_INSQ_7ScaleInELST_0EEESU_EEEEEENS4_6LayoutINS5_IJSC_SC_SC_EEENS5_IJNSA_ILi0EEESZ_SZ_EEEEENS5_IJNS4_10UnderscoreES12_S12_EEEEENS4_13SM90_TMA_LOADENS4_14ComposedLayoutINS4_7SwizzleILi1ELi4ELi3EEENS4_18smem_ptr_flag_bitsILi8EEENSX_INS5_IJNSA_ILi8EEESH_EEENS5_IJSH_SC_EEEEEEEvNS4_8identityENS4_23SM90_TMA_LOAD_MULTICASTES1F_vS1G_EENS_8epilogue10collective18CollectiveEpilogueINS1J_23Sm100TmaWarpSpecializedILi4ELi2ELi32ELb0ELb0EEEJSI_NS5_IJNSX_ISF_SC_EES1O_EEESJ_SK_SJ_SK_NS1J_6fusion15FusionCallbacksIS1N_NS1Q_17LinearCombinationISJ_fSJ_fLNS_15FloatRoundStyleE2EEESI_S1P_JEEENS4_5SM1004TMEM4LOAD26SM100_TMEM_LOAD_16dp32b32xES15_NS16_INS17_ILi2ELi4ELi3EEES1A_NSX_INS5_IJS1B_SF_EEENS5_IJSF_SC_EEEEEEENS4_39AutoVectorizingCopyWithAssumedAlignmentILi128EEENS4_14SM90_TMA_STOREES24_S26_S26_EEEvvEEEEvNT_6ParamsE,"",@"SHT_CUDA_INFO"
	.sectionflags	@""
	.align	4


	//----- nvinfo : EIATTR_CUDA_API_VERSION
	.align		4
        /*0000*/ 	.byte	0x04, 0x37
        /*0002*/ 	.short	(.L_32 - .L_31)
.L_31:
        /*0004*/ 	.word	0x00000082


	//----- nvinfo : EIATTR_KPARAM_INFO
	.align		4
.L_32:
        /*0008*/ 	.byte	0x04, 0x17
        /*000a*/ 	.short	(.L_34 - .L_33)
.L_33:
        /*000c*/ 	.word	0x00000000
        /*0010*/ 	.short	0x0000
        /*0012*/ 	.short	0x0000
        /*0014*/ 	.byte	0x00, 0xf0, 0x01, 0x20


	//----- nvinfo : EIATTR_AT_ENTRY_FRAGMENTS
	.align		4
.L_34:
        /*0018*/ 	.byte	0x04, 0x4f
        /*001a*/ 	.short	(.L_36 - .L_35)


	//   ....[0]....
.L_35:
        /*001c*/ 	.word	0x00000006


	//----- nvinfo : EIATTR_RESERVED_SMEM_USED
	.align		4
.L_36:
        /*0020*/ 	.byte	0x01, 0x41
	.zero		2


	//----- nvinfo : EIATTR_SPARSE_MMA_MASK
	.align		4
        /*0024*/ 	.byte	0x03, 0x50
        /*0026*/ 	.short	0x0000


	//----- nvinfo : EIATTR_TCGEN05_1CTA_USED
	.align		4
        /*0028*/ 	.byte	0x01, 0x51
	.zero		2


	//----- nvinfo : EIATTR_MAXREG_COUNT
	.align		4
        /*002c*/ 	.byte	0x03, 0x1b
        /*002e*/ 	.short	0x00ff


	//----- nvinfo : EIATTR_NUM_BARRIERS
	.align		4
        /*0030*/ 	.byte	0x02, 0x4c
        /*0032*/ 	.byte	0x07
	.zero		1


	//----- nvinfo : EIATTR_EXTERNS
	.align		4
        /*0034*/ 	.byte	0x04, 0x0f
        /*0036*/ 	.short	(.L_38 - .L_37)


	//   ....[0]....
	.align		4
.L_37:
        /*0038*/ 	.word	index@(__assertfail)


	//----- nvinfo : EIATTR_MERCURY_ISA_VERSION
	.align		4
.L_38:
        /*003c*/ 	.byte	0x03, 0x5f
        /*003e*/ 	.short	0x0101


	//----- nvinfo : EIATTR_INT_WARP_WIDE_INSTR_OFFSETS
	.align		4
        /*0040*/ 	.byte	0x04, 0x31
        /*0042*/ 	.short	(.L_40 - .L_39)


	//   ....[0]....
.L_39:
        /*0044*/ 	.word	0x000046a0


	//   ....[1]....
        /*0048*/ 	.word	0x000046c0


	//   ....[2]....
        /*004c*/ 	.word	0x000046f0


	//   ....[3]....
        /*0050*/ 	.word	0x00005300


	//   ....[4]....
        /*0054*/ 	.word	0x00005360


	//   ....[5]....
        /*0058*/ 	.word	0x00005440


	//   ....[6]....
        /*005c*/ 	.word	0x000054c0


	//   ....[7]....
        /*0060*/ 	.word	0x000055b0


	//   ....[8]....
        /*0064*/ 	.word	0x00005640


	//   ....[9]....
        /*0068*/ 	.word	0x00005730


	//   ....[10]....
        /*006c*/ 	.word	0x000057e0


	//----- nvinfo : EIATTR_COOP_GROUP_MASK_REGIDS
	.align		4
.L_40:
        /*0070*/ 	.byte	0x04, 0x29
        /*0072*/ 	.short	(.L_42 - .L_41)


	//   ....[0]....
.L_41:
        /*0074*/ 	.word	0xffffffff


	//   ....[1]....
        /*0078*/ 	.word	0xffffffff


	//   ....[2]....
        /*007c*/ 	.word	0xffffffff


	//   ....[3]....
        /*0080*/ 	.word	0xffffffff


	//   ....[4]....
        /*0084*/ 	.word	0xffffffff


	//   ....[5]....
        /*0088*/ 	.word	0xffffffff


	//   ....[6]....
        /*008c*/ 	.word	0xffffffff


	//   ....[7]....
        /*0090*/ 	.word	0xffffffff


	//   ....[8]....
        /*0094*/ 	.word	0xffffffff


	//   ....[9]....
        /*0098*/ 	.word	0xffffffff


	//   ....[10]....
        /*009c*/ 	.word	0xffffffff


	//   ....[11]....
        /*00a0*/ 	.word	0xffffffff


	//   ....[12]....
        /*00a4*/ 	.word	0xffffffff


	//   ....[13]....
        /*00a8*/ 	.word	0xffffffff


	//----- nvinfo : EIATTR_COOP_GROUP_INSTR_OFFSETS
	.align		4
.L_42:
        /*00ac*/ 	.byte	0x04, 0x28
        /*00ae*/ 	.short	(.L_44 - .L_43)


	//   ....[0]....
.L_43:
        /*00b0*/ 	.word	0x00000080


	//   ....[1]....
        /*00b4*/ 	.word	0x000004f0


	//   ....[2]....
        /*00b8*/ 	.word	0x000008b0


	//   ....[3]....
        /*00bc*/ 	.word	0x00000a50


	//   ....[4]....
        /*00c0*/ 	.word	0x00000b50


	//   ....[5]....
        /*00c4*/ 	.word	0x00000cc0


	//   ....[6]....
        /*00c8*/ 	.word	0x00000e60


	//   ....[7]....
        /*00cc*/ 	.word	0x00001020


	//   ....[8]....
        /*00d0*/ 	.word	0x00002200


	//   ....[9]....
        /*00d4*/ 	.word	0x000039e0


	//   ....[10]....
        /*00d8*/ 	.word	0x00003bf0


	//   ....[11]....
        /*00dc*/ 	.word	0x00003c20


	//   ....[12]....
        /*00e0*/ 	.word	0x00004580


	//   ....[13]....
        /*00e4*/ 	.word	0x000047b0


	//----- nvinfo : EIATTR_VRC_CTA_INIT_COUNT
	.align		4
.L_44:
        /*00e8*/ 	.byte	0x02, 0x4a
        /*00ea*/ 	.byte	0x80
	.zero		1


	//----- nvinfo : EIATTR_SYSCALL_OFFSETS
	.align		4
        /*00ec*/ 	.byte	0x04, 0x46
        /*00ee*/ 	.short	(.L_46 - .L_45)


	//   ....[0]....
.L_45:
        /*00f0*/ 	.word	0x00006470


	//   ....[1]....
        /*00f4*/ 	.word	0x000065b0


	//   ....[2]....
        /*00f8*/ 	.word	0x00006de0


	//   ....[3]....
        /*00fc*/ 	.word	0x00007b70


	//   ....[4]....
        /*0100*/ 	.word	0x000088c0


	//   ....[5]....
        /*0104*/ 	.word	0x00009640


	//----- nvinfo : EIATTR_MBARRIER_INSTR_OFFSETS
	.align		4
.L_46:
        /*0108*/ 	.byte	0x04, 0x39
        /*010a*/ 	.short	(.L_48 - .L_47)


	//   ....[0]....
.L_47:
        /*010c*/ 	.word	0x00000610
        /*0110*/ 	.word	0x000000ff
        /*0114*/ 	.word	0x00000000
        /*0118*/ 	.short	0x0100
        /*011a*/ 	.byte	0x04
	.zero		1


	//   ....[1]....
        /*011c*/ 	.word	0x00000620
        /*0120*/ 	.word	0x000000ff
        /*0124*/ 	.word	0x000000a0
        /*0128*/ 	.short	0x0100
        /*012a*/ 	.byte	0x04
	.zero		1


	//   ....[2]....
        /*012c*/ 	.word	0x00000630
        /*0130*/ 	.word	0x000000ff
        /*0134*/ 	.word	0x00000008
        /*0138*/ 	.short	0x0100
        /*013a*/ 	.byte	0x04
	.zero		1


	//   ....[3]....
        /*013c*/ 	.word	0x00000640
        /*0140*/ 	.word	0x000000ff
        /*0144*/ 	.word	0x000000a8
        /*0148*/ 	.short	0x0100
        /*014a*/ 	.byte	0x04
	.zero		1


	//   ....[4]....
        /*014c*/ 	.word	0x00000650
        /*0150*/ 	.word	0x000000ff
        /*0154*/ 	.word	0x00000010
        /*0158*/ 	.short	0x0100
        /*015a*/ 	.byte	0x04
	.zero		1


	//   ....[5]....
        /*015c*/ 	.word	0x00000660
        /*0160*/ 	.word	0x000000ff
        /*0164*/ 	.word	0x000000b0
        /*0168*/ 	.short	0x0100
        /*016a*/ 	.byte	0x04
	.zero		1


	//   ....[6]....
        /*016c*/ 	.word	0x00000670
        /*0170*/ 	.word	0x000000ff
        /*0174*/ 	.word	0x00000018
        /*0178*/ 	.short	0x0100
        /*017a*/ 	.byte	0x04
	.zero		1


	//   ....[7]....
        /*017c*/ 	.word	0x00000680
        /*0180*/ 	.word	0x000000ff
        /*0184*/ 	.word	0x000000b8
        /*0188*/ 	.short	0x0100
        /*018a*/ 	.byte	0x04
	.zero		1


	//   ....[8]....
        /*018c*/ 	.word	0x00000690
        /*0190*/ 	.word	0x000000ff
        /*0194*/ 	.word	0x00000020
        /*0198*/ 	.short	0x0100
        /*019a*/ 	.byte	0x04
	.zero		1


	//   ....[9]....
        /*019c*/ 	.word	0x000006a0
        /*01a0*/ 	.word	0x000000ff
        /*01a4*/ 	.word	0x000000c0
        /*01a8*/ 	.short	0x0100
        /*01aa*/ 	.byte	0x04
	.zero		1


	//   ....[10]....
        /*01ac*/ 	.word	0x000006b0
        /*01b0*/ 	.word	0x000000ff
        /*01b4*/ 	.word	0x00000028
        /*01b8*/ 	.short	0x0100
        /*01ba*/ 	.byte	0x04
	.zero		1


	//   ....[11]....
        /*01bc*/ 	.word	0x000006c0
        /*01c0*/ 	.word	0x000000ff
        /*01c4*/ 	.word	0x000000c8
        /*01c8*/ 	.short	0x0100
        /*01ca*/ 	.byte	0x04
	.zero		1


	//   ....[12]....
        /*01cc*/ 	.word	0x000006d0
        /*01d0*/ 	.word	0x000000ff
        /*01d4*/ 	.word	0x00000030
        /*01d8*/ 	.short	0x0100
        /*01da*/ 	.byte	0x04
	.zero		1


	//   ....[13]....
        /*01dc*/ 	.word	0x000006e0
        /*01e0*/ 	.word	0x000000ff
        /*01e4*/ 	.word	0x000000d0
        /*01e8*/ 	.short	0x0100
        /*01ea*/ 	.byte	0x04
	.zero		1


	//   ....[14]....
        /*01ec*/ 	.word	0x000006f0
        /*01f0*/ 	.word	0x000000ff
        /*01f4*/ 	.word	0x00000038
        /*01f8*/ 	.short	0x0100
        /*01fa*/ 	.byte	0x04
	.zero		1


	//   ....[15]....
        /*01fc*/ 	.word	0x00000700
        /*0200*/ 	.word	0x000000ff
        /*0204*/ 	.word	0x000000d8
        /*0208*/ 	.short	0x0100
        /*020a*/ 	.byte	0x04
	.zero		1


	//   ....[16]....
        /*020c*/ 	.word	0x00000710
        /*0210*/ 	.word	0x000000ff
        /*0214*/ 	.word	0x00000040
        /*0218*/ 	.short	0x0100
        /*021a*/ 	.byte	0x04
	.zero		1


	//   ....[17]....
        /*021c*/ 	.word	0x00000720
        /*0220*/ 	.word	0x000000ff
        /*0224*/ 	.word	0x000000e0
        /*0228*/ 	.short	0x0100
        /*022a*/ 	.byte	0x04
	.zero		1


	//   ....[18]....
        /*022c*/ 	.word	0x00000730
        /*0230*/ 	.word	0x000000ff
        /*0234*/ 	.word	0x00000048
        /*0238*/ 	.short	0x0100
        /*023a*/ 	.byte	0x04
	.zero		1


	//   ....[19]....
        /*023c*/ 	.word	0x00000740
        /*0240*/ 	.word	0x000000ff
        /*0244*/ 	.word	0x000000e8
        /*0248*/ 	.short	0x0100
        /*024a*/ 	.byte	0x04
	.zero		1


	//   ....[20]....
        /*024c*/ 	.word	0x00000750
        /*0250*/ 	.word	0x000000ff
        /*0254*/ 	.word	0x00000050
        /*0258*/ 	.short	0x0100
        /*025a*/ 	.byte	0x04
	.zero		1


	//   ....[21]....
        /*025c*/ 	.word	0x00000760
        /*0260*/ 	.word	0x000000ff
        /*0264*/ 	.word	0x000000f0
        /*0268*/ 	.short	0x0100
        /*026a*/ 	.byte	0x04
	.zero		1


	//   ....[22]....
        /*026c*/ 	.word	0x00000770
        /*0270*/ 	.word	0x000000ff
        /*0274*/ 	.word	0x00000058
        /*0278*/ 	.short	0x0100
        /*027a*/ 	.byte	0x04
	.zero		1


	//   ....[23]....
        /*027c*/ 	.word	0x00000780
        /*0280*/ 	.word	0x000000ff
        /*0284*/ 	.word	0x000000f8
        /*0288*/ 	.short	0x0100
        /*028a*/ 	.byte	0x04
	.zero		1


	//   ....[24]....
        /*028c*/ 	.word	0x00000790
        /*0290*/ 	.word	0x000000ff
        /*0294*/ 	.word	0x00000060
        /*0298*/ 	.short	0x0100
        /*029a*/ 	.byte	0x04
	.zero		1


	//   ....[25]....
        /*029c*/ 	.word	0x000007a0
        /*02a0*/ 	.word	0x000000ff
        /*02a4*/ 	.word	0x00000100
        /*02a8*/ 	.short	0x0100
        /*02aa*/ 	.byte	0x04
	.zero		1


	//   ....[26]....
        /*02ac*/ 	.word	0x000007b0
        /*02b0*/ 	.word	0x000000ff
        /*02b4*/ 	.word	0x00000068
        /*02b8*/ 	.short	0x0100
        /*02ba*/ 	.byte	0x04
	.zero		1


	//   ....[27]....
        /*02bc*/ 	.word	0x000007c0
        /*02c0*/ 	.word	0x000000ff
        /*02c4*/ 	.word	0x00000108
        /*02c8*/ 	.short	0x0100
        /*02ca*/ 	.byte	0x04
	.zero		1


	//   ....[28]....
        /*02cc*/ 	.word	0x000007d0
        /*02d0*/ 	.word	0x000000ff
        /*02d4*/ 	.word	0x00000070
        /*02d8*/ 	.short	0x0100
        /*02da*/ 	.byte	0x04
	.zero		1


	//   ....[29]....
        /*02dc*/ 	.word	0x000007e0
        /*02e0*/ 	.word	0x000000ff
        /*02e4*/ 	.word	0x00000110
        /*02e8*/ 	.short	0x0100
        /*02ea*/ 	.byte	0x04
	.zero		1


	//   ....[30]....
        /*02ec*/ 	.word	0x000007f0
        /*02f0*/ 	.word	0x000000ff
        /*02f4*/ 	.word	0x00000078
        /*02f8*/ 	.short	0x0100
        /*02fa*/ 	.byte	0x04
	.zero		1


	//   ....[31]....
        /*02fc*/ 	.word	0x00000800
        /*0300*/ 	.word	0x000000ff
        /*0304*/ 	.word	0x00000118
        /*0308*/ 	.short	0x0100
        /*030a*/ 	.byte	0x04
	.zero		1


	//   ....[32]....
        /*030c*/ 	.word	0x00000810
        /*0310*/ 	.word	0x000000ff
        /*0314*/ 	.word	0x00000080
        /*0318*/ 	.short	0x0100
        /*031a*/ 	.byte	0x04
	.zero		1


	//   ....[33]....
        /*031c*/ 	.word	0x00000820
        /*0320*/ 	.word	0x000000ff
        /*0324*/ 	.word	0x00000120
        /*0328*/ 	.short	0x0100
        /*032a*/ 	.byte	0x04
	.zero		1


	//   ....[34]....
        /*032c*/ 	.word	0x00000830
        /*0330*/ 	.word	0x000000ff
        /*0334*/ 	.word	0x00000088
        /*0338*/ 	.short	0x0100
        /*033a*/ 	.byte	0x04
	.zero		1


	//   ....[35]....
        /*033c*/ 	.word	0x00000840
        /*0340*/ 	.word	0x000000ff
        /*0344*/ 	.word	0x00000128
        /*0348*/ 	.short	0x0100
        /*034a*/ 	.byte	0x04
	.zero		1


	//   ....[36]....
        /*034c*/ 	.word	0x00000850
        /*0350*/ 	.word	0x000000ff
        /*0354*/ 	.word	0x00000090
        /*0358*/ 	.short	0x0100
        /*035a*/ 	.byte	0x04
	.zero		1


	//   ....[37]....
        /*035c*/ 	.word	0x00000860
        /*0360*/ 	.word	0x000000ff
        /*0364*/ 	.word	0x00000130
        /*0368*/ 	.short	0x0100
        /*036a*/ 	.byte	0x04
	.zero		1


	//   ....[38]....
        /*036c*/ 	.word	0x00000870
        /*0370*/ 	.word	0x000000ff
        /*0374*/ 	.word	0x00000098
        /*0378*/ 	.short	0x0100
        /*037a*/ 	.byte	0x04
	.zero		1


	//   ....[39]....
        /*037c*/ 	.word	0x00000880
        /*0380*/ 	.word	0x000000ff
        /*0384*/ 	.word	0x00000138
        /*0388*/ 	.short	0x0100
        /*038a*/ 	.byte	0x04
	.zero		1


	//   ....[40]....
        /*038c*/ 	.word	0x000009c0
        /*0390*/ 	.word	0x000000ff
        /*0394*/ 	.word	0x00000140
        /*0398*/ 	.short	0x0100
        /*039a*/ 	.byte	0x04
	.zero		1


	//   ....[41]....
        /*039c*/ 	.word	0x000009d0
        /*03a0*/ 	.word	0x000000ff
        /*03a4*/ 	.word	0x00000160
        /*03a8*/ 	.short	0x0100
        /*03aa*/ 	.byte	0x04
	.zero		1


	//   ....[42]....
        /*03ac*/ 	.word	0x000009e0
        /*03b0*/ 	.word	0x000000ff
        /*03b4*/ 	.word	0x00000148
        /*03b8*/ 	.short	0x0100
        /*03ba*/ 	.byte	0x04
	.zero		1


	//   ....[43]....
        /*03bc*/ 	.word	0x000009f0
        /*03c0*/ 	.word	0x000000ff
        /*03c4*/ 	.word	0x00000168
        /*03c8*/ 	.short	0x0100
        /*03ca*/ 	.byte	0x04
	.zero		1


	//   ....[44]....
        /*03cc*/ 	.word	0x00000a00
        /*03d0*/ 	.word	0x000000ff
        /*03d4*/ 	.word	0x00000150
        /*03d8*/ 	.short	0x0100
        /*03da*/ 	.byte	0x04
	.zero		1


	//   ....[45]....
        /*03dc*/ 	.word	0x00000a10
        /*03e0*/ 	.word	0x000000ff
        /*03e4*/ 	.word	0x00000170
        /*03e8*/ 	.short	0x0100
        /*03ea*/ 	.byte	0x04
	.zero		1


	//   ....[46]....
        /*03ec*/ 	.word	0x00000a20
        /*03f0*/ 	.word	0x000000ff
        /*03f4*/ 	.word	0x00000158
        /*03f8*/ 	.short	0x0100
        /*03fa*/ 	.byte	0x04
	.zero		1


	//   ....[47]....
        /*03fc*/ 	.word	0x00000a30
        /*0400*/ 	.word	0x000000ff
        /*0404*/ 	.word	0x00000178
        /*0408*/ 	.short	0x0100
        /*040a*/ 	.byte	0x04
	.zero		1


	//   ....[48]....
        /*040c*/ 	.word	0x00000b20
        /*0410*/ 	.word	0x000000ff
        /*0414*/ 	.word	0x00000180
        /*0418*/ 	.short	0x0100
        /*041a*/ 	.byte	0x06
	.zero		1


	//   ....[49]....
        /*041c*/ 	.word	0x00000b30
        /*0420*/ 	.word	0x000000ff
        /*0424*/ 	.word	0x00000188
        /*0428*/ 	.short	0x0100
        /*042a*/ 	.byte	0x06
	.zero		1


	//   ....[50]....
        /*042c*/ 	.word	0x00000c70
        /*0430*/ 	.word	0x000000ff
        /*0434*/ 	.word	0x00000190
        /*0438*/ 	.short	0x0100
        /*043a*/ 	.byte	0x06
	.zero		1


	//   ....[51]....
        /*043c*/ 	.word	0x00000c80
        /*0440*/ 	.word	0x000000ff
        /*0444*/ 	.word	0x000001a0
        /*0448*/ 	.short	0x0100
        /*044a*/ 	.byte	0x06
	.zero		1


	//   ....[52]....
        /*044c*/ 	.word	0x00000c90
        /*0450*/ 	.word	0x000000ff
        /*0454*/ 	.word	0x00000198
        /*0458*/ 	.short	0x0100
        /*045a*/ 	.byte	0x06
	.zero		1


	//   ....[53]....
        /*045c*/ 	.word	0x00000ca0
        /*0460*/ 	.word	0x000000ff
        /*0464*/ 	.word	0x000001a8
        /*0468*/ 	.short	0x0100
        /*046a*/ 	.byte	0x06
	.zero		1


	//   ....[54]....
        /*046c*/ 	.word	0x00000dd0
        /*0470*/ 	.word	0x000000ff
        /*0474*/ 	.word	0x000001b0
        /*0478*/ 	.short	0x0100
        /*047a*/ 	.byte	0x04
	.zero		1


	//   ....[55]....
        /*047c*/ 	.word	0x00000de0
        /*0480*/ 	.word	0x000000ff
        /*0484*/ 	.word	0x000001d0
        /*0488*/ 	.short	0x0100
        /*048a*/ 	.byte	0x04
	.zero		1


	//   ....[56]....
        /*048c*/ 	.word	0x00000df0
        /*0490*/ 	.word	0x000000ff
        /*0494*/ 	.word	0x000001b8
        /*0498*/ 	.short	0x0100
        /*049a*/ 	.byte	0x04
	.zero		1


	//   ....[57]....
        /*049c*/ 	.word	0x00000e00
        /*04a0*/ 	.word	0x000000ff
        /*04a4*/ 	.word	0x000001d8
        /*04a8*/ 	.short	0x0100
        /*04aa*/ 	.byte	0x04
	.zero		1


	//   ....[58]....
        /*04ac*/ 	.word	0x00000e10
        /*04b0*/ 	.word	0x000000ff
        /*04b4*/ 	.word	0x000001c0
        /*04b8*/ 	.short	0x0100
        /*04ba*/ 	.byte	0x04
	.zero		1


	//   ....[59]....
        /*04bc*/ 	.word	0x00000e20
        /*04c0*/ 	.word	0x000000ff
        /*04c4*/ 	.word	0x000001e0
        /*04c8*/ 	.short	0x0100
        /*04ca*/ 	.byte	0x04
	.zero		1


	//   ....[60]....
        /*04cc*/ 	.word	0x00000e30
        /*04d0*/ 	.word	0x000000ff
        /*04d4*/ 	.word	0x000001c8
        /*04d8*/ 	.short	0x0100
        /*04da*/ 	.byte	0x04
	.zero		1


	//   ....[61]....
        /*04dc*/ 	.word	0x00000e40
        /*04e0*/ 	.word	0x000000ff
        /*04e4*/ 	.word	0x000001e8
        /*04e8*/ 	.short	0x0100
        /*04ea*/ 	.byte	0x04
	.zero		1


	//   ....[62]....
        /*04ec*/ 	.word	0x00000f30
        /*04f0*/ 	.word	0x000000ff
        /*04f4*/ 	.word	0x000001f0
        /*04f8*/ 	.short	0x0100
        /*04fa*/ 	.byte	0x04
	.zero		1


	//   ....[63]....
        /*04fc*/ 	.word	0x00000f40
        /*0500*/ 	.word	0x000000ff
        /*0504*/ 	.word	0x00000200
        /*0508*/ 	.short	0x0100
        /*050a*/ 	.byte	0x04
	.zero		1


	//   ....[64]....
        /*050c*/ 	.word	0x00000f50
        /*0510*/ 	.word	0x000000ff
        /*0514*/ 	.word	0x000001f8
        /*0518*/ 	.short	0x0100
        /*051a*/ 	.byte	0x04
	.zero		1


	//   ....[65]....
        /*051c*/ 	.word	0x00000f60
        /*0520*/ 	.word	0x000000ff
        /*0524*/ 	.word	0x00000208
        /*0528*/ 	.short	0x0100
        /*052a*/ 	.byte	0x04
	.zero		1


	//   ....[66]....
        /*052c*/ 	.word	0x00001ab0
        /*0530*/ 	.word	0x00000000
        /*0534*/ 	.word	0x00000200
        /*0538*/ 	.short	0x010a
        /*053a*/ 	.byte	0xff
	.zero		1


	//   ....[67]....
        /*053c*/ 	.word	0x00001ad0
        /*0540*/ 	.word	0x00000000
        /*0544*/ 	.word	0x000001f0
        /*0548*/ 	.short	0x0101
        /*054a*/ 	.byte	0xff
	.zero		1


	//   ....[68]....
        /*054c*/ 	.word	0x00001b90
        /*0550*/ 	.word	0x000000ff
        /*0554*/ 	.word	0x000000a0
        /*0558*/ 	.short	0x010a
        /*055a*/ 	.byte	0x04
	.zero		1


	//   ....[69]....
        /*055c*/ 	.word	0x00001c10
        /*0560*/ 	.word	0x000000ff
        /*0564*/ 	.word	0x000000a0
        /*0568*/ 	.short	0x010a
        /*056a*/ 	.byte	0x21
	.zero		1


	//   ....[70]....
        /*056c*/ 	.word	0x00001da0
        /*0570*/ 	.word	0x000000ff
        /*0574*/ 	.word	0x000000a0
        /*0578*/ 	.short	0x010a
        /*057a*/ 	.byte	0x08
	.zero		1


	//   ....[71]....
        /*057c*/ 	.word	0x00001ec0
        /*0580*/ 	.word	0x000000ff
        /*0584*/ 	.word	0x00000188
        /*0588*/ 	.short	0x0101
        /*058a*/ 	.byte	0x07
	.zero		1


	//   ....[72]....
        /*058c*/ 	.word	0x00001ee0
        /*0590*/ 	.word	0x000000ff
        /*0594*/ 	.word	0x000000a0
        /*0598*/ 	.short	0x010a
        /*059a*/ 	.byte	0x04
	.zero		1


	//   ....[73]....
        /*059c*/ 	.word	0x00001f60
        /*05a0*/ 	.word	0x000000ff
        /*05a4*/ 	.word	0x000000a0
        /*05a8*/ 	.short	0x010a
        /*05aa*/ 	.byte	0x09
	.zero		1


	//   ....[74]....
        /*05ac*/ 	.word	0x00002100
        /*05b0*/ 	.word	0x000000ff
        /*05b4*/ 	.word	0x000000a0
        /*05b8*/ 	.short	0x010a
        /*05ba*/ 	.byte	0x06
	.zero		1


	//   ....[75]....
        /*05bc*/ 	.word	0x00002230
        /*05c0*/ 	.word	0x00000003
        /*05c4*/ 	.word	0x00000190
        /*05c8*/ 	.short	0x010a
        /*05ca*/ 	.byte	0xff
	.zero		1


	//   ....[76]....
        /*05cc*/ 	.word	0x00002380
        /*05d0*/ 	.word	0x00000000
        /*05d4*/ 	.word	0x00000000
        /*05d8*/ 	.short	0x0101
        /*05da*/ 	.byte	0xff
	.zero		1


	//   ....[77]....
        /*05dc*/ 	.word	0x00002930
        /*05e0*/ 	.word	0x000000ff
        /*05e4*/ 	.word	0x00000000
        /*05e8*/ 	.short	0x010a
        /*05ea*/ 	.byte	0x04
	.zero		1


	//   ....[78]....
        /*05ec*/ 	.word	0x000029c0
        /*05f0*/ 	.word	0x000000ff
        /*05f4*/ 	.word	0x00000000
        /*05f8*/ 	.short	0x010a
        /*05fa*/ 	.byte	0x05
	.zero		1


	//   ....[79]....
        /*05fc*/ 	.word	0x00002a50
        /*0600*/ 	.word	0x000000ff
        /*0604*/ 	.word	0x00000000
        /*0608*/ 	.short	0x010a
        /*060a*/ 	.byte	0x05
	.zero		1


	//   ....[80]....
        /*060c*/ 	.word	0x00002ae0
        /*0610*/ 	.word	0x000000ff
        /*0614*/ 	.word	0x00000000
        /*0618*/ 	.short	0x010a
        /*061a*/ 	.byte	0x05
	.zero		1


	//   ....[81]....
        /*061c*/ 	.word	0x00002b70
        /*0620*/ 	.word	0x000000ff
        /*0624*/ 	.word	0x00000000
        /*0628*/ 	.short	0x010a
        /*062a*/ 	.byte	0x05
	.zero		1


	//   ....[82]....
        /*062c*/ 	.word	0x00002c00
        /*0630*/ 	.word	0x000000ff
        /*0634*/ 	.word	0x00000000
        /*0638*/ 	.short	0x010a
        /*063a*/ 	.byte	0x05
	.zero		1


	//   ....[83]....
        /*063c*/ 	.word	0x00002c90
        /*0640*/ 	.word	0x000000ff
        /*0644*/ 	.word	0x00000000
        /*0648*/ 	.short	0x010a
        /*064a*/ 	.byte	0x05
	.zero		1


	//   ....[84]....
        /*064c*/ 	.word	0x00002d20
        /*0650*/ 	.word	0x000000ff
        /*0654*/ 	.word	0x00000000
        /*0658*/ 	.short	0x010a
        /*065a*/ 	.byte	0x05
	.zero		1


	//   ....[85]....
        /*065c*/ 	.word	0x00002db0
        /*0660*/ 	.word	0x000000ff
        /*0664*/ 	.word	0x00000000
        /*0668*/ 	.short	0x010a
        /*066a*/ 	.byte	0x05
	.zero		1


	//   ....[86]....
        /*066c*/ 	.word	0x00002e40
        /*0670*/ 	.word	0x000000ff
        /*0674*/ 	.word	0x00000000
        /*0678*/ 	.short	0x010a
        /*067a*/ 	.byte	0x05
	.zero		1


	//   ....[87]....
        /*067c*/ 	.word	0x00002ed0
        /*0680*/ 	.word	0x000000ff
        /*0684*/ 	.word	0x00000000
        /*0688*/ 	.short	0x010a
        /*068a*/ 	.byte	0x05
	.zero		1


	//   ....[88]....
        /*068c*/ 	.word	0x00002f60
        /*0690*/ 	.word	0x000000ff
        /*0694*/ 	.word	0x00000000
        /*0698*/ 	.short	0x010a
        /*069a*/ 	.byte	0x05
	.zero		1


	//   ....[89]....
        /*069c*/ 	.word	0x00002ff0
        /*06a0*/ 	.word	0x000000ff
        /*06a4*/ 	.word	0x00000000
        /*06a8*/ 	.short	0x010a
        /*06aa*/ 	.byte	0x05
	.zero		1


	//   ....[90]....
        /*06ac*/ 	.word	0x00003080
        /*06b0*/ 	.word	0x000000ff
        /*06b4*/ 	.word	0x00000000
        /*06b8*/ 	.short	0x010a
        /*06ba*/ 	.byte	0x05
	.zero		1


	//   ....[91]....
        /*06bc*/ 	.word	0x00003110
        /*06c0*/ 	.word	0x000000ff
        /*06c4*/ 	.word	0x00000000
        /*06c8*/ 	.short	0x010a
        /*06ca*/ 	.byte	0x05
	.zero		1


	//   ....[92]....
        /*06cc*/ 	.word	0x000031a0
        /*06d0*/ 	.word	0x000000ff
        /*06d4*/ 	.word	0x00000000
        /*06d8*/ 	.short	0x010a
        /*06da*/ 	.byte	0x05
	.zero		1


	//   ....[93]....
        /*06dc*/ 	.word	0x00003230
        /*06e0*/ 	.word	0x000000ff
        /*06e4*/ 	.word	0x00000000
        /*06e8*/ 	.short	0x010a
        /*06ea*/ 	.byte	0x05
	.zero		1


	//   ....[94]....
        /*06ec*/ 	.word	0x000032c0
        /*06f0*/ 	.word	0x000000ff
        /*06f4*/ 	.word	0x00000000
        /*06f8*/ 	.short	0x010a
        /*06fa*/ 	.byte	0x05
	.zero		1


	//   ....[95]....
        /*06fc*/ 	.word	0x00003350
        /*0700*/ 	.word	0x000000ff
        /*0704*/ 	.word	0x00000000
        /*0708*/ 	.short	0x010a
        /*070a*/ 	.byte	0x05
	.zero		1


	//   ....[96]....
        /*070c*/ 	.word	0x000033f0
        /*0710*/ 	.word	0x00000000
        /*0714*/ 	.word	0x00000000
        /*0718*/ 	.short	0x010a
        /*071a*/ 	.byte	0xff
	.zero		1


	//   ....[97]....
        /*071c*/ 	.word	0x00003530
        /*0720*/ 	.word	0x00000002
        /*0724*/ 	.word	0x000001f0
        /*0728*/ 	.short	0x010a
        /*072a*/ 	.byte	0xff
	.zero		1


	//   ....[98]....
        /*072c*/ 	.word	0x00003590
        /*0730*/ 	.word	0x00000004
        /*0734*/ 	.word	0x00000000
        /*0738*/ 	.short	0x0101
        /*073a*/ 	.byte	0xff
	.zero		1


	//   ....[99]....
        /*073c*/ 	.word	0x000035b0
        /*0740*/ 	.word	0x000000ff
        /*0744*/ 	.word	0x000001a0
        /*0748*/ 	.short	0x010a
        /*074a*/ 	.byte	0x04
	.zero		1


	//   ....[100]....
        /*074c*/ 	.word	0x000036d0
        /*0750*/ 	.word	0x00000002
        /*0754*/ 	.word	0x00000190
        /*0758*/ 	.short	0x010a
        /*075a*/ 	.byte	0xff
	.zero		1


	//   ....[101]....
        /*075c*/ 	.word	0x000037e0
        /*0760*/ 	.word	0x00000002
        /*0764*/ 	.word	0x00000000
        /*0768*/ 	.short	0x0101
        /*076a*/ 	.byte	0xff
	.zero		1


	//   ....[102]....
        /*076c*/ 	.word	0x00003870
        /*0770*/ 	.word	0x000000ff
        /*0774*/ 	.word	0x000001a0
        /*0778*/ 	.short	0x0106
        /*077a*/ 	.byte	0x04
	.zero		1


	//   ....[103]....
        /*077c*/ 	.word	0x00003890
        /*0780*/ 	.word	0x000000ff
        /*0784*/ 	.word	0x000001a0
        /*0788*/ 	.short	0x010a
        /*078a*/ 	.byte	0x04
	.zero		1


	//   ....[104]....
        /*078c*/ 	.word	0x00003920
        /*0790*/ 	.word	0x000000ff
        /*0794*/ 	.word	0x000001a0
        /*0798*/ 	.short	0x0106
        /*079a*/ 	.byte	0x07
	.zero		1


	//   ....[105]....
        /*079c*/ 	.word	0x00003960
        /*07a0*/ 	.word	0x00000000
        /*07a4*/ 	.word	0x000001a0
        /*07a8*/ 	.short	0x010a
        /*07aa*/ 	.byte	0xff
	.zero		1


	//   ....[106]....
        /*07ac*/ 	.word	0x00003e60
        /*07b0*/ 	.word	0x00000000
        /*07b4*/ 	.word	0x00000190
        /*07b8*/ 	.short	0x010a
        /*07ba*/ 	.byte	0xff
	.zero		1


	//   ....[107]....
        /*07bc*/ 	.word	0x00003f60
        /*07c0*/ 	.word	0x00000003
        /*07c4*/ 	.word	0x00000000
        /*07c8*/ 	.short	0x0101
        /*07ca*/ 	.byte	0xff
	.zero		1


	//   ....[108]....
        /*07cc*/ 	.word	0x00003f70
        /*07d0*/ 	.word	0x000000ff
        /*07d4*/ 	.word	0x00000000
        /*07d8*/ 	.short	0x010a
        /*07da*/ 	.byte	0x04
	.zero		1


	//   ....[109]....
        /*07dc*/ 	.word	0x00003f90
        /*07e0*/ 	.word	0x000000ff
        /*07e4*/ 	.word	0x000001d0
        /*07e8*/ 	.short	0x010a
        /*07ea*/ 	.byte	0x13
	.zero		1


	//   ....[110]....
        /*07ec*/ 	.word	0x000040d0
        /*07f0*/ 	.word	0x000000ff
        /*07f4*/ 	.word	0x00000000
        /*07f8*/ 	.short	0x010a
        /*07fa*/ 	.byte	0x06
	.zero		1


	//   ....[111]....
        /*07fc*/ 	.word	0x000041d0
        /*0800*/ 	.word	0x000000ff
        /*0804*/ 	.word	0x00000000
        /*0808*/ 	.short	0x010a
        /*080a*/ 	.byte	0x04
	.zero		1


	//   ....[112]....
        /*080c*/ 	.word	0x000043b0
        /*0810*/ 	.word	0x000000ff
        /*0814*/ 	.word	0x00000000
        /*0818*/ 	.short	0x010a
        /*081a*/ 	.byte	0x04
	.zero		1


	//   ....[113]....
        /*081c*/ 	.word	0x00004440
        /*0820*/ 	.word	0x000000ff
        /*0824*/ 	.word	0x00000000
        /*0828*/ 	.short	0x010a
        /*082a*/ 	.byte	0x05
	.zero		1


	//   ....[114]....
        /*082c*/ 	.word	0x000044d0
        /*0830*/ 	.word	0x000000ff
        /*0834*/ 	.word	0x00000000
        /*0838*/ 	.short	0x010a
        /*083a*/ 	.byte	0x05
	.zero		1


	//   ....[115]....
        /*083c*/ 	.word	0x00004560
        /*0840*/ 	.word	0x000000ff
        /*0844*/ 	.word	0x00000000
        /*0848*/ 	.short	0x010a
        /*084a*/ 	.byte	0x04
	.zero		1


	//   ....[116]....
        /*084c*/ 	.word	0x00004ac0
        /*0850*/ 	.word	0x00000008
        /*0854*/ 	.word	0x00000190
        /*0858*/ 	.short	0x010a
        /*085a*/ 	.byte	0xff
	.zero		1


	//   ....[117]....
        /*085c*/ 	.word	0x00004c30
        /*0860*/ 	.word	0x00000000
        /*0864*/ 	.word	0x00000000
        /*0868*/ 	.short	0x0101
        /*086a*/ 	.byte	0xff
	.zero		1


	//   ....[118]....
        /*086c*/ 	.word	0x00005110
        /*0870*/ 	.word	0x000000ff
        /*0874*/ 	.word	0x00000188
        /*0878*/ 	.short	0x010a
        /*087a*/ 	.byte	0x15
	.zero		1


	//   ....[119]....
        /*087c*/ 	.word	0x000052a0
        /*0880*/ 	.word	0x000000ff
        /*0884*/ 	.word	0x00000160
        /*0888*/ 	.short	0x010a
        /*088a*/ 	.byte	0x15
	.zero		1


	//   ....[120]....
        /*088c*/ 	.word	0x000053f0
        /*0890*/ 	.word	0x000000ff
        /*0894*/ 	.word	0x00000140
        /*0898*/ 	.short	0x010b
        /*089a*/ 	.byte	0x15
	.zero		1


	//   ....[121]....
        /*089c*/ 	.word	0x00005400
        /*08a0*/ 	.word	0x000000ff
        /*08a4*/ 	.word	0x00000000
        /*08a8*/ 	.short	0x0101
        /*08aa*/ 	.byte	0x32
	.zero		1


	//   ....[122]....
        /*08ac*/ 	.word	0x00005410
        /*08b0*/ 	.word	0x000000ff
        /*08b4*/ 	.word	0x00000168
        /*08b8*/ 	.short	0x010a
        /*08ba*/ 	.byte	0x15
	.zero		1


	//   ....[123]....
        /*08bc*/ 	.word	0x00005560
        /*08c0*/ 	.word	0x000000ff
        /*08c4*/ 	.word	0x00000148
        /*08c8*/ 	.short	0x010b
        /*08ca*/ 	.byte	0x15
	.zero		1


	//   ....[124]....
        /*08cc*/ 	.word	0x00005570
        /*08d0*/ 	.word	0x000000ff
        /*08d4*/ 	.word	0x00000000
        /*08d8*/ 	.short	0x0101
        /*08da*/ 	.byte	0x31
	.zero		1


	//   ....[125]....
        /*08dc*/ 	.word	0x00005580
        /*08e0*/ 	.word	0x000000ff
        /*08e4*/ 	.word	0x00000170
        /*08e8*/ 	.short	0x010a
        /*08ea*/ 	.byte	0x15
	.zero		1


	//   ....[126]....
        /*08ec*/ 	.word	0x000056e0
        /*08f0*/ 	.word	0x000000ff
        /*08f4*/ 	.word	0x00000150
        /*08f8*/ 	.short	0x010b
        /*08fa*/ 	.byte	0x15
	.zero		1


	//   ....[127]....
        /*08fc*/ 	.word	0x000056f0
        /*0900*/ 	.word	0x000000ff
        /*0904*/ 	.word	0x00000000
        /*0908*/ 	.short	0x0101
        /*090a*/ 	.byte	0x30
	.zero		1


	//   ....[128]....
        /*090c*/ 	.word	0x00005700
        /*0910*/ 	.word	0x000000ff
        /*0914*/ 	.word	0x00000178
        /*0918*/ 	.short	0x010a
        /*091a*/ 	.byte	0x15
	.zero		1


	//   ....[129]....
        /*091c*/ 	.word	0x000058f0
        /*0920*/ 	.word	0x000000ff
        /*0924*/ 	.word	0x00000158
        /*0928*/ 	.short	0x010b
        /*092a*/ 	.byte	0x15
	.zero		1


	//   ....[130]....
        /*092c*/ 	.word	0x00005900
        /*0930*/ 	.word	0x000000ff
        /*0934*/ 	.word	0x00000000
        /*0938*/ 	.short	0x0101
        /*093a*/ 	.byte	0x2b
	.zero		1


	//   ....[131]....
        /*093c*/ 	.word	0x00005930
        /*0940*/ 	.word	0x000000ff
        /*0944*/ 	.word	0x00000160
        /*0948*/ 	.short	0x010a
        /*094a*/ 	.byte	0x15
	.zero		1


	//   ....[132]....
        /*094c*/ 	.word	0x00005950
        /*0950*/ 	.word	0x000000ff
        /*0954*/ 	.word	0x00000168
        /*0958*/ 	.short	0x010a
        /*095a*/ 	.byte	0x15
	.zero		1


	//   ....[133]....
        /*095c*/ 	.word	0x00005970
        /*0960*/ 	.word	0x000000ff
        /*0964*/ 	.word	0x00000170
        /*0968*/ 	.short	0x010a
        /*096a*/ 	.byte	0x15
	.zero		1


	//   ....[134]....
        /*096c*/ 	.word	0x000059b0
        /*0970*/ 	.word	0x00000000
        /*0974*/ 	.word	0x00000178
        /*0978*/ 	.short	0x010a
        /*097a*/ 	.byte	0xff
	.zero		1


	//   ....[135]....
        /*097c*/ 	.word	0x00005d00
        /*0980*/ 	.word	0x00000003
        /*0984*/ 	.word	0x00000190
        /*0988*/ 	.short	0x010a
        /*098a*/ 	.byte	0xff
	.zero		1


	//   ....[136]....
        /*098c*/ 	.word	0x00005e80
        /*0990*/ 	.word	0x00000000
        /*0994*/ 	.word	0x00000000
        /*0998*/ 	.short	0x0101
        /*099a*/ 	.byte	0xff
	.zero		1


	//   ....[137]....
        /*099c*/ 	.word	0x000069d0
        /*09a0*/ 	.word	0x00000002
        /*09a4*/ 	.word	0x00000140
        /*09a8*/ 	.short	0x010a
        /*09aa*/ 	.byte	0xff
	.zero		1


	//   ....[138]....
        /*09ac*/ 	.word	0x00006a40
        /*09b0*/ 	.word	0x00000047
        /*09b4*/ 	.word	0x000001b0
        /*09b8*/ 	.short	0x010a
        /*09ba*/ 	.byte	0xff
	.zero		1


	//   ....[139]....
        /*09bc*/ 	.word	0x00006b30
        /*09c0*/ 	.word	0x00000002
        /*09c4*/ 	.word	0x00000140
        /*09c8*/ 	.short	0x010a
        /*09ca*/ 	.byte	0xff
	.zero		1


	//   ....[140]....
        /*09cc*/ 	.word	0x00006c40
        /*09d0*/ 	.word	0x00000000
        /*09d4*/ 	.word	0x00000000
        /*09d8*/ 	.short	0x0101
        /*09da*/ 	.byte	0xff
	.zero		1


	//   ....[141]....
        /*09dc*/ 	.word	0x00006cc0
        /*09e0*/ 	.word	0x00000047
        /*09e4*/ 	.word	0x000001b0
        /*09e8*/ 	.short	0x010a
        /*09ea*/ 	.byte	0xff
	.zero		1


	//   ....[142]....
        /*09ec*/ 	.word	0x00007810
        /*09f0*/ 	.word	0x00000070
        /*09f4*/ 	.word	0x00000140
        /*09f8*/ 	.short	0x010a
        /*09fa*/ 	.byte	0xff
	.zero		1


	//   ....[143]....
        /*09fc*/ 	.word	0x000078e0
        /*0a00*/ 	.word	0x00000070
        /*0a04*/ 	.word	0x00000140
        /*0a08*/ 	.short	0x010a
        /*0a0a*/ 	.byte	0xff
	.zero		1


	//   ....[144]....
        /*0a0c*/ 	.word	0x000079f0
        /*0a10*/ 	.word	0x00000000
        /*0a14*/ 	.word	0x00000000
        /*0a18*/ 	.short	0x0101
        /*0a1a*/ 	.byte	0xff
	.zero		1


	//   ....[145]....
        /*0a1c*/ 	.word	0x00008560
        /*0a20*/ 	.word	0x00000070
        /*0a24*/ 	.word	0x00000140
        /*0a28*/ 	.short	0x010a
        /*0a2a*/ 	.byte	0xff
	.zero		1


	//   ....[146]....
        /*0a2c*/ 	.word	0x00008630
        /*0a30*/ 	.word	0x00000070
        /*0a34*/ 	.word	0x00000140
        /*0a38*/ 	.short	0x010a
        /*0a3a*/ 	.byte	0xff
	.zero		1


	//   ....[147]....
        /*0a3c*/ 	.word	0x00008740
        /*0a40*/ 	.word	0x00000000
        /*0a44*/ 	.word	0x00000000
        /*0a48*/ 	.short	0x0101
        /*0a4a*/ 	.byte	0xff
	.zero		1


	//   ....[148]....
        /*0a4c*/ 	.word	0x000092e0
        /*0a50*/ 	.word	0x00000066
        /*0a54*/ 	.word	0x00000140
        /*0a58*/ 	.short	0x010a
        /*0a5a*/ 	.byte	0xff
	.zero		1


	//   ....[149]....
        /*0a5c*/ 	.word	0x000093b0
        /*0a60*/ 	.word	0x00000066
        /*0a64*/ 	.word	0x00000140
        /*0a68*/ 	.short	0x010a
        /*0a6a*/ 	.byte	0xff
	.zero		1


	//   ....[150]....
        /*0a6c*/ 	.word	0x000094c0
        /*0a70*/ 	.word	0x00000000
        /*0a74*/ 	.word	0x00000000
        /*0a78*/ 	.short	0x0101
        /*0a7a*/ 	.byte	0xff
	.zero		1


	//   ....[151]....
        /*0a7c*/ 	.word	0x00009950
        /*0a80*/ 	.word	0x000000ff
        /*0a84*/ 	.word	0x00000000
        /*0a88*/ 	.short	0x0101
        /*0a8a*/ 	.byte	0x04
	.zero		1


	//   ....[152]....
        /*0a8c*/ 	.word	0x0000a160
        /*0a90*/ 	.word	0x00000000
        /*0a94*/ 	.word	0x00000200
        /*0a98*/ 	.short	0x010a
        /*0a9a*/ 	.byte	0xff
	.zero		1


	//   ....[153]....
        /*0a9c*/ 	.word	0x0000a1c0
        /*0aa0*/ 	.word	0x00000000
        /*0aa4*/ 	.word	0x000000a0
        /*0aa8*/ 	.short	0x010a
        /*0aaa*/ 	.byte	0xff
	.zero		1


	//   ....[154]....
        /*0aac*/ 	.word	0x0000a220
        /*0ab0*/ 	.word	0x00000000
        /*0ab4*/ 	.word	0x000000a0
        /*0ab8*/ 	.short	0x010a
        /*0aba*/ 	.byte	0xff
	.zero		1


	//   ....[155]....
        /*0abc*/ 	.word	0x0000a270
        /*0ac0*/ 	.word	0x00000003
        /*0ac4*/ 	.word	0x00000190
        /*0ac8*/ 	.short	0x010a
        /*0aca*/ 	.byte	0xff
	.zero		1


	//   ....[156]....
        /*0acc*/ 	.word	0x0000a2d0
        /*0ad0*/ 	.word	0x00000000
        /*0ad4*/ 	.word	0x00000000
        /*0ad8*/ 	.short	0x010a
        /*0ada*/ 	.byte	0xff
	.zero		1


	//   ....[157]....
        /*0adc*/ 	.word	0x0000a330
        /*0ae0*/ 	.word	0x00000000
        /*0ae4*/ 	.word	0x00000000
        /*0ae8*/ 	.short	0x010a
        /*0aea*/ 	.byte	0xff
	.zero		1


	//   ....[158]....
        /*0aec*/ 	.word	0x0000a390
        /*0af0*/ 	.word	0x00000000
        /*0af4*/ 	.word	0x00000000
        /*0af8*/ 	.short	0x010a
        /*0afa*/ 	.byte	0xff
	.zero		1


	//   ....[159]....
        /*0afc*/ 	.word	0x0000a3f0
        /*0b00*/ 	.word	0x00000000
        /*0b04*/ 	.word	0x00000000
        /*0b08*/ 	.short	0x010a
        /*0b0a*/ 	.byte	0xff
	.zero		1


	//   ....[160]....
        /*0b0c*/ 	.word	0x0000a450
        /*0b10*/ 	.word	0x00000000
        /*0b14*/ 	.word	0x00000000
        /*0b18*/ 	.short	0x010a
        /*0b1a*/ 	.byte	0xff
	.zero		1


	//   ....[161]....
        /*0b1c*/ 	.word	0x0000a4b0
        /*0b20*/ 	.word	0x00000000
        /*0b24*/ 	.word	0x00000000
        /*0b28*/ 	.short	0x010a
        /*0b2a*/ 	.byte	0xff
	.zero		1


	//   ....[162]....
        /*0b2c*/ 	.word	0x0000a510
        /*0b30*/ 	.word	0x00000000
        /*0b34*/ 	.word	0x00000000
        /*0b38*/ 	.short	0x010a
        /*0b3a*/ 	.byte	0xff
	.zero		1


	//   ....[163]....
        /*0b3c*/ 	.word	0x0000a570
        /*0b40*/ 	.word	0x00000000
        /*0b44*/ 	.word	0x00000000
        /*0b48*/ 	.short	0x010a
        /*0b4a*/ 	.byte	0xff
	.zero		1


	//   ....[164]....
        /*0b4c*/ 	.word	0x0000a5d0
        /*0b50*/ 	.word	0x00000000
        /*0b54*/ 	.word	0x00000000
        /*0b58*/ 	.short	0x010a
        /*0b5a*/ 	.byte	0xff
	.zero		1


	//   ....[165]....
        /*0b5c*/ 	.word	0x0000a630
        /*0b60*/ 	.word	0x00000000
        /*0b64*/ 	.word	0x00000000
        /*0b68*/ 	.short	0x010a
        /*0b6a*/ 	.byte	0xff
	.zero		1


	//   ....[166]....
        /*0b6c*/ 	.word	0x0000a690
        /*0b70*/ 	.word	0x00000000
        /*0b74*/ 	.word	0x00000000
        /*0b78*/ 	.short	0x010a
        /*0b7a*/ 	.byte	0xff
	.zero		1


	//   ....[167]....
        /*0b7c*/ 	.word	0x0000a6f0
        /*0b80*/ 	.word	0x00000000
        /*0b84*/ 	.word	0x00000000
        /*0b88*/ 	.short	0x010a
        /*0b8a*/ 	.byte	0xff
	.zero		1


	//   ....[168]....
        /*0b8c*/ 	.word	0x0000a750
        /*0b90*/ 	.word	0x00000000
        /*0b94*/ 	.word	0x00000000
        /*0b98*/ 	.short	0x010a
        /*0b9a*/ 	.byte	0xff
	.zero		1


	//   ....[169]....
        /*0b9c*/ 	.word	0x0000a7b0
        /*0ba0*/ 	.word	0x00000000
        /*0ba4*/ 	.word	0x00000000
        /*0ba8*/ 	.short	0x010a
        /*0baa*/ 	.byte	0xff
	.zero		1


	//   ....[170]....
        /*0bac*/ 	.word	0x0000a810
        /*0bb0*/ 	.word	0x00000000
        /*0bb4*/ 	.word	0x00000000
        /*0bb8*/ 	.short	0x010a
        /*0bba*/ 	.byte	0xff
	.zero		1


	//   ....[171]....
        /*0bbc*/ 	.word	0x0000a870
        /*0bc0*/ 	.word	0x00000000
        /*0bc4*/ 	.word	0x00000000
        /*0bc8*/ 	.short	0x010a
        /*0bca*/ 	.byte	0xff
	.zero		1


	//   ....[172]....
        /*0bcc*/ 	.word	0x0000a8d0
        /*0bd0*/ 	.word	0x00000000
        /*0bd4*/ 	.word	0x00000000
        /*0bd8*/ 	.short	0x010a
        /*0bda*/ 	.byte	0xff
	.zero		1


	//   ....[173]....
        /*0bdc*/ 	.word	0x0000a930
        /*0be0*/ 	.word	0x00000000
        /*0be4*/ 	.word	0x00000000
        /*0be8*/ 	.short	0x010a
        /*0bea*/ 	.byte	0xff
	.zero		1


	//   ....[174]....
        /*0bec*/ 	.word	0x0000a990
        /*0bf0*/ 	.word	0x00000000
        /*0bf4*/ 	.word	0x00000000
        /*0bf8*/ 	.short	0x010a
        /*0bfa*/ 	.byte	0xff
	.zero		1


	//   ....[175]....
        /*0bfc*/ 	.word	0x0000a9e0
        /*0c00*/ 	.word	0x00000002
        /*0c04*/ 	.word	0x000001f0
        /*0c08*/ 	.short	0x010a
        /*0c0a*/ 	.byte	0xff
	.zero		1


	//   ....[176]....
        /*0c0c*/ 	.word	0x0000aa40
        /*0c10*/ 	.word	0x00000002
        /*0c14*/ 	.word	0x000001a0
        /*0c18*/ 	.short	0x010a
        /*0c1a*/ 	.byte	0xff
	.zero		1


	//   ....[177]....
        /*0c1c*/ 	.word	0x0000aa90
        /*0c20*/ 	.word	0x00000002
        /*0c24*/ 	.word	0x00000190
        /*0c28*/ 	.short	0x010a
        /*0c2a*/ 	.byte	0xff
	.zero		1


	//   ....[178]....
        /*0c2c*/ 	.word	0x0000aaf0
        /*0c30*/ 	.word	0x00000000
        /*0c34*/ 	.word	0x000001a0
        /*0c38*/ 	.short	0x010a
        /*0c3a*/ 	.byte	0xff
	.zero		1


	//   ....[179]....
        /*0c3c*/ 	.word	0x0000ab40
        /*0c40*/ 	.word	0x00000000
        /*0c44*/ 	.word	0x00000190
        /*0c48*/ 	.short	0x010a
        /*0c4a*/ 	.byte	0xff
	.zero		1


	//   ....[180]....
        /*0c4c*/ 	.word	0x0000aba0
        /*0c50*/ 	.word	0x00000003
        /*0c54*/ 	.word	0x000001d0
        /*0c58*/ 	.short	0x010a
        /*0c5a*/ 	.byte	0xff
	.zero		1


	//   ....[181]....
        /*0c5c*/ 	.word	0x0000ac00
        /*0c60*/ 	.word	0x00000000
        /*0c64*/ 	.word	0x00000000
        /*0c68*/ 	.short	0x010a
        /*0c6a*/ 	.byte	0xff
	.zero		1


	//   ....[182]....
        /*0c6c*/ 	.word	0x0000ac60
        /*0c70*/ 	.word	0x00000000
        /*0c74*/ 	.word	0x00000000
        /*0c78*/ 	.short	0x010a
        /*0c7a*/ 	.byte	0xff
	.zero		1


	//   ....[183]....
        /*0c7c*/ 	.word	0x0000acc0
        /*0c80*/ 	.word	0x00000000
        /*0c84*/ 	.word	0x00000000
        /*0c88*/ 	.short	0x010a
        /*0c8a*/ 	.byte	0xff
	.zero		1


	//   ....[184]....
        /*0c8c*/ 	.word	0x0000ad20
        /*0c90*/ 	.word	0x00000000
        /*0c94*/ 	.word	0x00000000
        /*0c98*/ 	.short	0x010a
        /*0c9a*/ 	.byte	0xff
	.zero		1


	//   ....[185]....
        /*0c9c*/ 	.word	0x0000ad80
        /*0ca0*/ 	.word	0x00000000
        /*0ca4*/ 	.word	0x00000000
        /*0ca8*/ 	.short	0x010a
        /*0caa*/ 	.byte	0xff
	.zero		1


	//   ....[186]....
        /*0cac*/ 	.word	0x0000add0
        /*0cb0*/ 	.word	0x00000008
        /*0cb4*/ 	.word	0x00000190
        /*0cb8*/ 	.short	0x010a
        /*0cba*/ 	.byte	0xff
	.zero		1


	//   ....[187]....
        /*0cbc*/ 	.word	0x0000ae30
        /*0cc0*/ 	.word	0x00000000
        /*0cc4*/ 	.word	0x00000188
        /*0cc8*/ 	.short	0x010a
        /*0cca*/ 	.byte	0xff
	.zero		1


	//   ....[188]....
        /*0ccc*/ 	.word	0x0000ae90
        /*0cd0*/ 	.word	0x00000005
        /*0cd4*/ 	.word	0x00000160
        /*0cd8*/ 	.short	0x010a
        /*0cda*/ 	.byte	0xff
	.zero		1


	//   ....[189]....
        /*0cdc*/ 	.word	0x0000aef0
        /*0ce0*/ 	.word	0x00000005
        /*0ce4*/ 	.word	0x00000168
        /*0ce8*/ 	.short	0x010a
        /*0cea*/ 	.byte	0xff
	.zero		1


	//   ....[190]....
        /*0cec*/ 	.word	0x0000af50
        /*0cf0*/ 	.word	0x00000005
        /*0cf4*/ 	.word	0x00000170
        /*0cf8*/ 	.short	0x010a
        /*0cfa*/ 	.byte	0xff
	.zero		1


	//   ....[191]....
        /*0cfc*/ 	.word	0x0000afb0
        /*0d00*/ 	.word	0x00000005
        /*0d04*/ 	.word	0x00000178
        /*0d08*/ 	.short	0x010a
        /*0d0a*/ 	.byte	0xff
	.zero		1


	//   ....[192]....
        /*0d0c*/ 	.word	0x0000b010
        /*0d10*/ 	.word	0x00000000
        /*0d14*/ 	.word	0x00000160
        /*0d18*/ 	.short	0x010a
        /*0d1a*/ 	.byte	0xff
	.zero		1


	//   ....[193]....
        /*0d1c*/ 	.word	0x0000b070
        /*0d20*/ 	.word	0x00000000
        /*0d24*/ 	.word	0x00000168
        /*0d28*/ 	.short	0x010a
        /*0d2a*/ 	.byte	0xff
	.zero		1


	//   ....[194]....
        /*0d2c*/ 	.word	0x0000b0d0
        /*0d30*/ 	.word	0x00000000
        /*0d34*/ 	.word	0x00000170
        /*0d38*/ 	.short	0x010a
        /*0d3a*/ 	.byte	0xff
	.zero		1


	//   ....[195]....
        /*0d3c*/ 	.word	0x0000b120
        /*0d40*/ 	.word	0x00000003
        /*0d44*/ 	.word	0x00000190
        /*0d48*/ 	.short	0x010a
        /*0d4a*/ 	.byte	0xff
	.zero		1


	//   ....[196]....
        /*0d4c*/ 	.word	0x0000b170
        /*0d50*/ 	.word	0x00000002
        /*0d54*/ 	.word	0x00000140
        /*0d58*/ 	.short	0x010a
        /*0d5a*/ 	.byte	0xff
	.zero		1


	//   ....[197]....
        /*0d5c*/ 	.word	0x0000b1c0
        /*0d60*/ 	.word	0x00000047
        /*0d64*/ 	.word	0x000001b0
        /*0d68*/ 	.short	0x010a
        /*0d6a*/ 	.byte	0xff
	.zero		1


	//   ....[198]....
        /*0d6c*/ 	.word	0x0000b210
        /*0d70*/ 	.word	0x00000070
        /*0d74*/ 	.word	0x00000140
        /*0d78*/ 	.short	0x010a
        /*0d7a*/ 	.byte	0xff
	.zero		1


	//   ....[199]....
        /*0d7c*/ 	.word	0x0000b260
        /*0d80*/ 	.word	0x00000070
        /*0d84*/ 	.word	0x00000140
        /*0d88*/ 	.short	0x010a
        /*0d8a*/ 	.byte	0xff
	.zero		1


	//   ....[200]....
        /*0d8c*/ 	.word	0x0000b2b0
        /*0d90*/ 	.word	0x00000066
        /*0d94*/ 	.word	0x00000140
        /*0d98*/ 	.short	0x010a
        /*0d9a*/ 	.byte	0xff
	.zero		1


	//----- nvinfo : EIATTR_NUM_MBARRIERS
	.align		4
.L_48:
        /*0d9c*/ 	.byte	0x03, 0x38
        /*0d9e*/ 	.short	0x0042


	//----- nvinfo : EIATTR_EXIT_INSTR_OFFSETS
	.align		4
        /*0da0*/ 	.byte	0x04, 0x1c
        /*0da2*/ 	.short	(.L_50 - .L_49)


	//   ....[0]....
.L_49:
        /*0da4*/ 	.word	0x00003420


	//   ....[1]....
        /*0da8*/ 	.word	0x00003930


	//   ....[2]....
        /*0dac*/ 	.word	0x00003990


	//   ....[3]....
        /*0db0*/ 	.word	0x000047c0


	//   ....[4]....
        /*0db4*/ 	.word	0x000059e0


	//   ....[5]....
        /*0db8*/ 	.word	0x00005a20


	//   ....[6]....
        /*0dbc*/ 	.word	0x0000a150


	//----- nvinfo : EIATTR_MAX_THREADS
	.align		4
.L_50:
        /*0dc0*/ 	.byte	0x04, 0x05
        /*0dc2*/ 	.short	(.L_52 - .L_51)
.L_51:
        /*0dc4*/ 	.word	0x00000100
        /*0dc8*/ 	.word	0x00000001
        /*0dcc*/ 	.word	0x00000001


	//----- nvinfo : EIATTR_CRS_STACK_SIZE
	.align		4
.L_52:
        /*0dd0*/ 	.byte	0x04, 0x1e
        /*0dd2*/ 	.short	(.L_54 - .L_53)
.L_53:
        /*0dd4*/ 	.word	0x00000000


	//----- nvinfo : EIATTR_CBANK_PARAM_SIZE
	.align		4
.L_54:
        /*0dd8*/ 	.byte	0x03, 0x19
        /*0dda*/ 	.short	0x0800


	//----- nvinfo : EIATTR_PARAM_CBANK
	.align		4
        /*0ddc*/ 	.byte	0x04, 0x0a
        /*0dde*/ 	.short	(.L_56 - .L_55)
	.align		4
.L_55:
        /*0de0*/ 	.word	index@(.nv.constant0._ZN7cutlass13device_kernelINS_4gemm6kernel13GemmUniversalIN4cute5tupleIJiiiiEEENS1_10collective13CollectiveMmaINS1_35MainloopSm100TmaUmmaWarpSpecializedILi20ELi2ELi4ENS5_IJNS4_1CILi2EEENSA_ILi1EEESC_EEEEENS5_IJNSA_ILi64EEENSA_ILi256EEENSA_ILi32EEEEEENS_12float_e4m3_tENS5_IJlSC_lEEESJ_SK_NS4_8TiledMMAINS4_8MMA_AtomIJNS4_10MMA_TraitsINS4_19SM100_MMA_F8F6F4_SSEJSJ_SJ_fSF_SG_NS4_17integral_constantINS4_4UMMA5MajorELSR_0EEESS_NSP_INSQ_7ScaleInELST_0EEESU_EEEEEENS4_6LayoutINS5_IJSC_SC_SC_EEENS5_IJNSA_ILi0EEESZ_SZ_EEEEENS5_IJNS4_10UnderscoreES12_S12_EEEEENS4_13SM90_TMA_LOADENS4_14ComposedLayoutINS4_7SwizzleILi1ELi4ELi3EEENS4_18smem_ptr_flag_bitsILi8EEENSX_INS5_IJNSA_ILi8EEESH_EEENS5_IJSH_SC_EEEEEEEvNS4_8identityENS4_23SM90_TMA_LOAD_MULTICASTES1F_vS1G_EENS_8epilogue10collective18CollectiveEpilogueINS1J_23Sm100TmaWarpSpecializedILi4ELi2ELi32ELb0ELb0EEEJSI_NS5_IJNSX_ISF_SC_EES1O_EEESJ_SK_SJ_SK_NS1J_6fusion15FusionCallbacksIS1N_NS1Q_17LinearCombinationISJ_fSJ_fLNS_15FloatRoundStyleE2EEESI_S1P_JEEENS4_5SM1004TMEM4LOAD26SM100_TMEM_LOAD_16dp32b32xES15_NS16_INS17_ILi2ELi4ELi3EEES1A_NSX_INS5_IJS1B_SF_EEENS5_IJSF_SC_EEEEEEENS4_39AutoVectorizingCopyWithAssumedAlignmentILi128EEENS4_14SM90_TMA_STOREES24_S26_S26_EEEvvEEEEvNT_6ParamsE)
        /*0de4*/ 	.short	0x0380
        /*0de6*/ 	.short	0x0800


	//----- nvinfo : EIATTR_SW_WAR
	.align		4
.L_56:
        /*0de8*/ 	.byte	0x04, 0x36
        /*0dea*/ 	.short	(.L_58 - .L_57)
.L_57:
        /*0dec*/ 	.word	0x00000008
.L_58:


//--------------------- .nv.callgraph             --------------------------
	.section	.nv.callgraph,"",@"SHT_CUDA_CALLGRAPH"
	.align	4
	.sectionentsize	8
	.align		4
        /*0000*/ 	.word	0x00000000
	.align		4
        /*0004*/ 	.word	0xffffffff
	.align		4
        /*0008*/ 	.word	index@(_ZN7cutlass13device_kernelINS_4gemm6kernel13GemmUniversalIN4cute5tupleIJiiiiEEENS1_10collective13CollectiveMmaINS1_35MainloopSm100TmaUmmaWarpSpecializedILi20ELi2ELi4ENS5_IJNS4_1CILi2EEENSA_ILi1EEESC_EEEEENS5_IJNSA_ILi64EEENSA_ILi256EEENSA_ILi32EEEEEENS_12float_e4m3_tENS5_IJlSC_lEEESJ_SK_NS4_8TiledMMAINS4_8MMA_AtomIJNS4_10MMA_TraitsINS4_19SM100_MMA_F8F6F4_SSEJSJ_SJ_fSF_SG_NS4_17integral_constantINS4_4UMMA5MajorELSR_0EEESS_NSP_INSQ_7ScaleInELST_0EEESU_EEEEEENS4_6LayoutINS5_IJSC_SC_SC_EEENS5_IJNSA_ILi0EEESZ_SZ_EEEEENS5_IJNS4_10UnderscoreES12_S12_EEEEENS4_13SM90_TMA_LOADENS4_14ComposedLayoutINS4_7SwizzleILi1ELi4ELi3EEENS4_18smem_ptr_flag_bitsILi8EEENSX_INS5_IJNSA_ILi8EEESH_EEENS5_IJSH_SC_EEEEEEEvNS4_8identityENS4_23SM90_TMA_LOAD_MULTICASTES1F_vS1G_EENS_8epilogue10collective18CollectiveEpilogueINS1J_23Sm100TmaWarpSpecializedILi4ELi2ELi32ELb0ELb0EEEJSI_NS5_IJNSX_ISF_SC_EES1O_EEESJ_SK_SJ_SK_NS1J_6fusion15FusionCallbacksIS1N_NS1Q_17LinearCombinationISJ_fSJ_fLNS_15FloatRoundStyleE2EEESI_S1P_JEEENS4_5SM1004TMEM4LOAD26SM100_TMEM_LOAD_16dp32b32xES15_NS16_INS17_ILi2ELi4ELi3EEES1A_NSX_INS5_IJS1B_SF_EEENS5_IJSF_SC_EEEEEEENS4_39AutoVectorizingCopyWithAssumedAlignmentILi128EEENS4_14SM90_TMA_STOREES24_S26_S26_EEEvvEEEEvNT_6ParamsE)
	.align		4
        /*000c*/ 	.word	index@(__assertfail)
	.align		4
        /*0010*/ 	.word	0x00000000
	.align		4
        /*0014*/ 	.word	0xfffffffe
	.align		4
        /*0018*/ 	.word	0x00000000
	.align		4
        /*001c*/ 	.word	0xfffffffd
	.align		4
        /*0020*/ 	.word	0x00000000
	.align		4
        /*0024*/ 	.word	0xfffffffc


//--------------------- .nv.constant4             --------------------------
	.section	.nv.constant4,"a",@progbits
	.align	8
	.align		8
.nv.constant4:
        /*0000*/ 	.dword	__assertfail
	.align		8
        /*0008*/ 	.dword	__unnamed_1
	.align		8
        /*0010*/ 	.dword	__unnamed_2
	.align		8
        /*0018*/ 	.dword	__unnamed_3
	.align		8
        /*0020*/ 	.dword	_ZN39_INTERNAL_7279576b_4_k_cu_420ce471_76264cuda3std3__45__cpo5beginE
	.align		8
        /*0028*/ 	.dword	_ZN39_INTERNAL_7279576b_4_k_cu_420ce471_76264cuda3std3__45__cpo3endE
	.align		8
        /*0030*/ 	.dword	_ZN39_INTERNAL_7279576b_4_k_cu_420ce471_76264cuda3std3__45__cpo6cbeginE
	.align		8
        /*0038*/ 	.dword	_ZN39_INTERNAL_7279576b_4_k_cu_420ce471_76264cuda3std3__45__cpo4cendE
	.align		8
        /*0040*/ 	.dword	_ZN39_INTERNAL_7279576b_4_k_cu_420ce471_76264cuda3std3__441_GLOBAL__N__7279576b_4_k_cu_420ce471_76266ignoreE
	.align		8
        /*0048*/ 	.dword	_ZN39_INTERNAL_7279576b_4_k_cu_420ce471_76264cuda3std3__419piecewise_constructE
	.align		8
        /*0050*/ 	.dword	_ZN39_INTERNAL_7279576b_4_k_cu_420ce471_76264cuda3std3__48in_placeE
	.align		8
        /*0058*/ 	.dword	_ZN39_INTERNAL_7279576b_4_k_cu_420ce471_76264cuda3std6ranges3__45__cpo4swapE
	.align		8
        /*0060*/ 	.dword	_ZN39_INTERNAL_7279576b_4_k_cu_420ce471_76264cuda3std6ranges3__45__cpo9iter_moveE
	.align		8
        /*0068*/ 	.dword	_ZN39_INTERNAL_7279576b_4_k_cu_420ce471_76264cute7productE
	.align		8
        /*0070*/ 	.dword	_ZN39_INTERNAL_7279576b_4_k_cu_420ce471_76264cute1_E
	.align		8
        /*0078*/ 	.dword	$str$25
	.align		8
        /*0080*/ 	.dword	$str$26
	.align		8
        /*0088*/ 	.dword	$str$27
	.align		8
        /*0090*/ 	.dword	$str$28


//--------------------- .text._ZN7cutlass13device_kernelINS_4gemm6kernel13GemmUniversalIN4cute5tupleIJiiiiEEENS1_10collective13CollectiveMmaINS1_35MainloopSm100TmaUmmaWarpSpecializedILi20ELi2ELi4ENS5_IJNS4_1CILi2EEENSA_ILi1EEESC_EEEEENS5_IJNSA_ILi64EEENSA_ILi256EEENSA_ILi32EEEEEENS_12float_e4m3_tENS5_IJlSC_lEEESJ_SK_NS4_8TiledMMAINS4_8MMA_AtomIJNS4_10MMA_TraitsINS4_19SM100_MMA_F8F6F4_SSEJSJ_SJ_fSF_SG_NS4_17integral_constantINS4_4UMMA5MajorELSR_0EEESS_NSP_INSQ_7ScaleInELST_0EEESU_EEEEEENS4_6LayoutINS5_IJSC_SC_SC_EEENS5_IJNSA_ILi0EEESZ_SZ_EEEEENS5_IJNS4_10UnderscoreES12_S12_EEEEENS4_13SM90_TMA_LOADENS4_14ComposedLayoutINS4_7SwizzleILi1ELi4ELi3EEENS4_18smem_ptr_flag_bitsILi8EEENSX_INS5_IJNSA_ILi8EEESH_EEENS5_IJSH_SC_EEEEEEEvNS4_8identityENS4_23SM90_TMA_LOAD_MULTICASTES1F_vS1G_EENS_8epilogue10collective18CollectiveEpilogueINS1J_23Sm100TmaWarpSpecializedILi4ELi2ELi32ELb0ELb0EEEJSI_NS5_IJNSX_ISF_SC_EES1O_EEESJ_SK_SJ_SK_NS1J_6fusion15FusionCallbacksIS1N_NS1Q_17LinearCombinationISJ_fSJ_fLNS_15FloatRoundStyleE2EEESI_S1P_JEEENS4_5SM1004TMEM4LOAD26SM100_TMEM_LOAD_16dp32b32xES15_NS16_INS17_ILi2ELi4ELi3EEES1A_NSX_INS5_IJS1B_SF_EEENS5_IJSF_SC_EEEEEEENS4_39AutoVectorizingCopyWithAssumedAlignmentILi128EEENS4_14SM90_TMA_STOREES24_S26_S26_EEEvvEEEEvNT_6ParamsE --------------------------
	.section	.text._ZN7cutlass13device_kernelINS_4gemm6kernel13GemmUniversalIN4cute5tupleIJiiiiEEENS1_10collective13CollectiveMmaINS1_35MainloopSm100TmaUmmaWarpSpecializedILi20ELi2ELi4ENS5_IJNS4_1CILi2EEENSA_ILi1EEESC_EEEEENS5_IJNSA_ILi64EEENSA_ILi256EEENSA_ILi32EEEEEENS_12float_e4m3_tENS5_IJlSC_lEEESJ_SK_NS4_8TiledMMAINS4_8MMA_AtomIJNS4_10MMA_TraitsINS4_19SM100_MMA_F8F6F4_SSEJSJ_SJ_fSF_SG_NS4_17integral_constantINS4_4UMMA5MajorELSR_0EEESS_NSP_INSQ_7ScaleInELST_0EEESU_EEEEEENS4_6LayoutINS5_IJSC_SC_SC_EEENS5_IJNSA_ILi0EEESZ_SZ_EEEEENS5_IJNS4_10UnderscoreES12_S12_EEEEENS4_13SM90_TMA_LOADENS4_14ComposedLayoutINS4_7SwizzleILi1ELi4ELi3EEENS4_18smem_ptr_flag_bitsILi8EEENSX_INS5_IJNSA_ILi8EEESH_EEENS5_IJSH_SC_EEEEEEEvNS4_8identityENS4_23SM90_TMA_LOAD_MULTICASTES1F_vS1G_EENS_8epilogue10collective18CollectiveEpilogueINS1J_23Sm100TmaWarpSpecializedILi4ELi2ELi32ELb0ELb0EEEJSI_NS5_IJNSX_ISF_SC_EES1O_EEESJ_SK_SJ_SK_NS1J_6fusion15FusionCallbacksIS1N_NS1Q_17LinearCombinationISJ_fSJ_fLNS_15FloatRoundStyleE2EEESI_S1P_JEEENS4_5SM1004TMEM4LOAD26SM100_TMEM_LOAD_16dp32b32xES15_NS16_INS17_ILi2ELi4ELi3EEES1A_NSX_INS5_IJS1B_SF_EEENS5_IJSF_SC_EEEEEEENS4_39AutoVectorizingCopyWithAssumedAlignmentILi128EEENS4_14SM90_TMA_STOREES24_S26_S26_EEEvvEEEEvNT_6ParamsE,"ax",@progbits
	.align	128
.text._ZN7cutlass13device_kernelINS_4gemm6kernel13GemmUniversalIN4cute5tupleIJiiiiEEENS1_10collective13CollectiveMmaINS1_35MainloopSm100TmaUmmaWarpSpecializedILi20ELi2ELi4ENS5_IJNS4_1CILi2EEENSA_ILi1EEESC_EEEEENS5_IJNSA_ILi64EEENSA_ILi256EEENSA_ILi32EEEEEENS_12float_e4m3_tENS5_IJlSC_lEEESJ_SK_NS4_8TiledMMAINS4_8MMA_AtomIJNS4_10MMA_TraitsINS4_19SM100_MMA_F8F6F4_SSEJSJ_SJ_fSF_SG_NS4_17integral_constantINS4_4UMMA5MajorELSR_0EEESS_NSP_INSQ_7ScaleInELST_0EEESU_EEEEEENS4_6LayoutINS5_IJSC_SC_SC_EEENS5_IJNSA_ILi0EEESZ_SZ_EEEEENS5_IJNS4_10UnderscoreES12_S12_EEEEENS4_13SM90_TMA_LOADENS4_14ComposedLayoutINS4_7SwizzleILi1ELi4ELi3EEENS4_18smem_ptr_flag_bitsILi8EEENSX_INS5_IJNSA_ILi8EEESH_EEENS5_IJSH_SC_EEEEEEEvNS4_8identityENS4_23SM90_TMA_LOAD_MULTICASTES1F_vS1G_EENS_8epilogue10collective18CollectiveEpilogueINS1J_23Sm100TmaWarpSpecializedILi4ELi2ELi32ELb0ELb0EEEJSI_NS5_IJNSX_ISF_SC_EES1O_EEESJ_SK_SJ_SK_NS1J_6fusion15FusionCallbacksIS1N_NS1Q_17LinearCombinationISJ_fSJ_fLNS_15FloatRoundStyleE2EEESI_S1P_JEEENS4_5SM1004TMEM4LOAD26SM100_TMEM_LOAD_16dp32b32xES15_NS16_INS17_ILi2ELi4ELi3EEES1A_NSX_INS5_IJS1B_SF_EEENS5_IJSF_SC_EEEEEEENS4_39AutoVectorizingCopyWithAssumedAlignmentILi128EEENS4_14SM90_TMA_STOREES24_S26_S26_EEEvvEEEEvNT_6ParamsE:
        .type           _ZN7cutlass13device_kernelINS_4gemm6kernel13GemmUniversalIN4cute5tupleIJiiiiEEENS1_10collective13CollectiveMmaINS1_35MainloopSm100TmaUmmaWarpSpecializedILi20ELi2ELi4ENS5_IJNS4_1CILi2EEENSA_ILi1EEESC_EEEEENS5_IJNSA_ILi64EEENSA_ILi256EEENSA_ILi32EEEEEENS_12float_e4m3_tENS5_IJlSC_lEEESJ_SK_NS4_8TiledMMAINS4_8MMA_AtomIJNS4_10MMA_TraitsINS4_19SM100_MMA_F8F6F4_SSEJSJ_SJ_fSF_SG_NS4_17integral_constantINS4_4UMMA5MajorELSR_0EEESS_NSP_INSQ_7ScaleInELST_0EEESU_EEEEEENS4_6LayoutINS5_IJSC_SC_SC_EEENS5_IJNSA_ILi0EEESZ_SZ_EEEEENS5_IJNS4_10UnderscoreES12_S12_EEEEENS4_13SM90_TMA_LOADENS4_14ComposedLayoutINS4_7SwizzleILi1ELi4ELi3EEENS4_18smem_ptr_flag_bitsILi8EEENSX_INS5_IJNSA_ILi8EEESH_EEENS5_IJSH_SC_EEEEEEEvNS4_8identityENS4_23SM90_TMA_LOAD_MULTICASTES1F_vS1G_EENS_8epilogue10collective18CollectiveEpilogueINS1J_23Sm100TmaWarpSpecializedILi4ELi2ELi32ELb0ELb0EEEJSI_NS5_IJNSX_ISF_SC_EES1O_EEESJ_SK_SJ_SK_NS1J_6fusion15FusionCallbacksIS1N_NS1Q_17LinearCombinationISJ_fSJ_fLNS_15FloatRoundStyleE2EEESI_S1P_JEEENS4_5SM1004TMEM4LOAD26SM100_TMEM_LOAD_16dp32b32xES15_NS16_INS17_ILi2ELi4ELi3EEES1A_NSX_INS5_IJS1B_SF_EEENS5_IJSF_SC_EEEEEEENS4_39AutoVectorizingCopyWithAssumedAlignmentILi128EEENS4_14SM90_TMA_STOREES24_S26_S26_EEEvvEEEEvNT_6ParamsE,@function
        .size           _ZN7cutlass13device_kernelINS_4gemm6kernel13GemmUniversalIN4cute5tupleIJiiiiEEENS1_10collective13CollectiveMmaINS1_35MainloopSm100TmaUmmaWarpSpecializedILi20ELi2ELi4ENS5_IJNS4_1CILi2EEENSA_ILi1EEESC_EEEEENS5_IJNSA_ILi64EEENSA_ILi256EEENSA_ILi32EEEEEENS_12float_e4m3_tENS5_IJlSC_lEEESJ_SK_NS4_8TiledMMAINS4_8MMA_AtomIJNS4_10MMA_TraitsINS4_19SM100_MMA_F8F6F4_SSEJSJ_SJ_fSF_SG_NS4_17integral_constantINS4_4UMMA5MajorELSR_0EEESS_NSP_INSQ_7ScaleInELST_0EEESU_EEEEEENS4_6LayoutINS5_IJSC_SC_SC_EEENS5_IJNSA_ILi0EEESZ_SZ_EEEEENS5_IJNS4_10UnderscoreES12_S12_EEEEENS4_13SM90_TMA_LOADENS4_14ComposedLayoutINS4_7SwizzleILi1ELi4ELi3EEENS4_18smem_ptr_flag_bitsILi8EEENSX_INS5_IJNSA_ILi8EEESH_EEENS5_IJSH_SC_EEEEEEEvNS4_8identityENS4_23SM90_TMA_LOAD_MULTICASTES1F_vS1G_EENS_8epilogue10collective18CollectiveEpilogueINS1J_23Sm100TmaWarpSpecializedILi4ELi2ELi32ELb0ELb0EEEJSI_NS5_IJNSX_ISF_SC_EES1O_EEESJ_SK_SJ_SK_NS1J_6fusion15FusionCallbacksIS1N_NS1Q_17LinearCombinationISJ_fSJ_fLNS_15FloatRoundStyleE2EEESI_S1P_JEEENS4_5SM1004TMEM4LOAD26SM100_TMEM_LOAD_16dp32b32xES15_NS16_INS17_ILi2ELi4ELi3EEES1A_NSX_INS5_IJS1B_SF_EEENS5_IJSF_SC_EEEEEEENS4_39AutoVectorizingCopyWithAssumedAlignmentILi128EEENS4_14SM90_TMA_STOREES24_S26_S26_EEEvvEEEEvNT_6ParamsE,(.L_x_226 - _ZN7cutlass13device_kernelINS_4gemm6kernel13GemmUniversalIN4cute5tupleIJiiiiEEENS1_10collective13CollectiveMmaINS1_35MainloopSm100TmaUmmaWarpSpecializedILi20ELi2ELi4ENS5_IJNS4_1CILi2EEENSA_ILi1EEESC_EEEEENS5_IJNSA_ILi64EEENSA_ILi256EEENSA_ILi32EEEEEENS_12float_e4m3_tENS5_IJlSC_lEEESJ_SK_NS4_8TiledMMAINS4_8MMA_AtomIJNS4_10MMA_TraitsINS4_19SM100_MMA_F8F6F4_SSEJSJ_SJ_fSF_SG_NS4_17integral_constantINS4_4UMMA5MajorELSR_0EEESS_NSP_INSQ_7ScaleInELST_0EEESU_EEEEEENS4_6LayoutINS5_IJSC_SC_SC_EEENS5_IJNSA_ILi0EEESZ_SZ_EEEEENS5_IJNS4_10UnderscoreES12_S12_EEEEENS4_13SM90_TMA_LOADENS4_14ComposedLayoutINS4_7SwizzleILi1ELi4ELi3EEENS4_18smem_ptr_flag_bitsILi8EEENSX_INS5_IJNSA_ILi8EEESH_EEENS5_IJSH_SC_EEEEEEEvNS4_8identityENS4_23SM90_TMA_LOAD_MULTICASTES1F_vS1G_EENS_8epilogue10collective18CollectiveEpilogueINS1J_23Sm100TmaWarpSpecializedILi4ELi2ELi32ELb0ELb0EEEJSI_NS5_IJNSX_ISF_SC_EES1O_EEESJ_SK_SJ_SK_NS1J_6fusion15FusionCallbacksIS1N_NS1Q_17LinearCombinationISJ_fSJ_fLNS_15FloatRoundStyleE2EEESI_S1P_JEEENS4_5SM1004TMEM4LOAD26SM100_TMEM_LOAD_16dp32b32xES15_NS16_INS17_ILi2ELi4ELi3EEES1A_NSX_INS5_IJS1B_SF_EEENS5_IJSF_SC_EEEEEEENS4_39AutoVectorizingCopyWithAssumedAlignmentILi128EEENS4_14SM90_TMA_STOREES24_S26_S26_EEEvvEEEEvNT_6ParamsE)
        .other          _ZN7cutlass13device_kernelINS_4gemm6kernel13GemmUniversalIN4cute5tupleIJiiiiEEENS1_10collective13CollectiveMmaINS1_35MainloopSm100TmaUmmaWarpSpecializedILi20ELi2ELi4ENS5_IJNS4_1CILi2EEENSA_ILi1EEESC_EEEEENS5_IJNSA_ILi64EEENSA_ILi256EEENSA_ILi32EEEEEENS_12float_e4m3_tENS5_IJlSC_lEEESJ_SK_NS4_8TiledMMAINS4_8MMA_AtomIJNS4_10MMA_TraitsINS4_19SM100_MMA_F8F6F4_SSEJSJ_SJ_fSF_SG_NS4_17integral_constantINS4_4UMMA5MajorELSR_0EEESS_NSP_INSQ_7ScaleInELST_0EEESU_EEEEEENS4_6LayoutINS5_IJSC_SC_SC_EEENS5_IJNSA_ILi0EEESZ_SZ_EEEEENS5_IJNS4_10UnderscoreES12_S12_EEEEENS4_13SM90_TMA_LOADENS4_14ComposedLayoutINS4_7SwizzleILi1ELi4ELi3EEENS4_18smem_ptr_flag_bitsILi8EEENSX_INS5_IJNSA_ILi8EEESH_EEENS5_IJSH_SC_EEEEEEEvNS4_8identityENS4_23SM90_TMA_LOAD_MULTICASTES1F_vS1G_EENS_8epilogue10collective18CollectiveEpilogueINS1J_23Sm100TmaWarpSpecializedILi4ELi2ELi32ELb0ELb0EEEJSI_NS5_IJNSX_ISF_SC_EES1O_EEESJ_SK_SJ_SK_NS1J_6fusion15FusionCallbacksIS1N_NS1Q_17LinearCombinationISJ_fSJ_fLNS_15FloatRoundStyleE2EEESI_S1P_JEEENS4_5SM1004TMEM4LOAD26SM100_TMEM_LOAD_16dp32b32xES15_NS16_INS17_ILi2ELi4ELi3EEES1A_NSX_INS5_IJS1B_SF_EEENS5_IJSF_SC_EEEEEEENS4_39AutoVectorizingCopyWithAssumedAlignmentILi128EEENS4_14SM90_TMA_STOREES24_S26_S26_EEEvvEEEEvNT_6ParamsE,@"STO_CUDA_ENTRY STV_DEFAULT"
_ZN7cutlass13device_kernelINS_4gemm6kernel13GemmUniversalIN4cute5tupleIJiiiiEEENS1_10collective13CollectiveMmaINS1_35MainloopSm100TmaUmmaWarpSpecializedILi20ELi2ELi4ENS5_IJNS4_1CILi2EEENSA_ILi1EEESC_EEEEENS5_IJNSA_ILi64EEENSA_ILi256EEENSA_ILi32EEEEEENS_12float_e4m3_tENS5_IJlSC_lEEESJ_SK_NS4_8TiledMMAINS4_8MMA_AtomIJNS4_10MMA_TraitsINS4_19SM100_MMA_F8F6F4_SSEJSJ_SJ_fSF_SG_NS4_17integral_constantINS4_4UMMA5MajorELSR_0EEESS_NSP_INSQ_7ScaleInELST_0EEESU_EEEEEENS4_6LayoutINS5_IJSC_SC_SC_EEENS5_IJNSA_ILi0EEESZ_SZ_EEEEENS5_IJNS4_10UnderscoreES12_S12_EEEEENS4_13SM90_TMA_LOADENS4_14ComposedLayoutINS4_7SwizzleILi1ELi4ELi3EEENS4_18smem_ptr_flag_bitsILi8EEENSX_INS5_IJNSA_ILi8EEESH_EEENS5_IJSH_SC_EEEEEEEvNS4_8identityENS4_23SM90_TMA_LOAD_MULTICASTES1F_vS1G_EENS_8epilogue10collective18CollectiveEpilogueINS1J_23Sm100TmaWarpSpecializedILi4ELi2ELi32ELb0ELb0EEEJSI_NS5_IJNSX_ISF_SC_EES1O_EEESJ_SK_SJ_SK_NS1J_6fusion15FusionCallbacksIS1N_NS1Q_17LinearCombinationISJ_fSJ_fLNS_15FloatRoundStyleE2EEESI_S1P_JEEENS4_5SM1004TMEM4LOAD26SM100_TMEM_LOAD_16dp32b32xES15_NS16_INS17_ILi2ELi4ELi3EEES1A_NSX_INS5_IJS1B_SF_EEENS5_IJSF_SC_EEEEEEENS4_39AutoVectorizingCopyWithAssumedAlignmentILi128EEENS4_14SM90_TMA_STOREES24_S26_S26_EEEvvEEEEvNT_6ParamsE:
[----:B------:R-:W1:Y:S01]  /*0000*/  LDC R1, c[0x0][0x37c] ;  /* 0x0000df00ff017b82 */ /* 0x000e620000000800 */
[----:B------:R-:W2:Y:S01]  /*0010*/  S2R R95, SR_TID.X ;  /* 0x00000000005f7919 */ /* 0x000ea20000002100 */
[----:B------:R-:W3:Y:S01]  /*0020*/  LDCU.64 UR8, c[0x0][0x890] ;  /* 0x00011200ff0877ac */ /* 0x000ee20008000a00 */
[----:B------:R-:W-:Y:S02]  /*0030*/  PRMT R85, RZ, 0x7610, R85 ;  /* 0x00007610ff557816 */ /* 0x000fe40000000055 */
[----:B------:R-:W-:Y:S01]  /*0040*/  ELECT P3, URZ, PT ;  /* 0x0000000000ff782f */ /* 0x000fe20003860000 */
[----:B---3--:R-:W-:-:S04]  /*0050*/  UISETP.NE.U32.AND UP0, UPT, UR8, URZ, UPT ;  /* 0x000000ff0800728c */ /* 0x008fc8000bf05070 */
[----:B------:R-:W-:Y:S01]  /*0060*/  UISETP.NE.AND.EX UP0, UPT, UR9, URZ, UPT, UP0 ;  /* 0x000000ff0900728c */ /* 0x000fe2000bf05300 */
[----:B--2---:R-:W-:-:S05]  /*0070*/  SHF.R.U32.HI R86, RZ, 0x5, R95 ;  /* 0x00000005ff567819 */ /* 0x004fca000001165f */
[----:B------:R-:W2:Y:S02]  /*0080*/  SHFL.IDX PT, R0, R86, RZ, 0x1f ;  /* 0x00001fff56007589 */ /* 0x000ea400000e0000 */
[----:B--2---:R-:W-:Y:S01]  /*0090*/  R2UR UR18, R0 ;  /* 0x00000000001272ca */ /* 0x004fe200000e0000 */
[----:B-1----:R-:W-:-:S14]  /*00a0*/  BRA.U UP0, `(.L_x_0) ;  /* 0x0000000100307547 */ /* 0x002fdc000b800000 */
[----:B------:R-:W1:Y:S02]  /*00b0*/  LDCU.64 UR4, c[0x0][0x888] ;  /* 0x00011100ff0477ac */ /* 0x000e640008000a00 */
[----:B-1----:R-:W-:-:S04]  /*00c0*/  UISETP.NE.U32.AND UP0, UPT, UR4, URZ, UPT ;  /* 0x000000ff0400728c */ /* 0x002fc8000bf05070 */
[----:B------:R-:W-:-:S09]  /*00d0*/  UISETP.NE.AND.EX UP0, UPT, UR5, URZ, UPT, UP0 ;  /* 0x000000ff0500728c */ /* 0x000fd2000bf05300 */
[----:B------:R-:W-:Y:S05]  /*00e0*/  BRA.U !UP0, `(.L_x_1) ;  /* 0x0000000108147547 */ /* 0x000fea000b800000 */
[----:B------:R-:W1:Y:S01]  /*00f0*/  LDC.64 R2, c[0x0][0x888] ;  /* 0x00022200ff027b82 */ /* 0x000e620000000a00 */
[----:B------:R-:W1:Y:S02]  /*0100*/  LDCU.64 UR4, c[0x0][0x358] ;  /* 0x00006b00ff0477ac */ /* 0x000e640008000a00 */
[----:B-1----:R1:W5:Y:S01]  /*0110*/  LDG.E R41, desc[UR4][R2.64] ;  /* 0x0000000402297981 */ /* 0x002362000c1e1900 */
[----:B------:R-:W-:Y:S01]  /*0120*/  HFMA2 R85, -RZ, RZ, 0, 5.9604644775390625e-08 ;  /* 0x00000001ff557431 */ /* 0x000fe200000001ff */
[----:B------:R-:W-:Y:S05]  /*0130*/  BRA `(.L_x_0) ;  /* 0x00000000000c7947 */ /* 0x000fea0003800000 */
.L_x_1:
[----:B------:R-:W1:Y:S01]  /*0140*/  LDCU UR4, c[0x0][0x880] ;  /* 0x00011000ff0477ac */ /* 0x000e620008000800 */
[----:B------:R-:W-:Y:S01]  /*0150*/  HFMA2 R85, -RZ, RZ, 0, 5.9604644775390625e-08 ;  /* 0x00000001ff557431 */ /* 0x000fe200000001ff */
[----:B-1----:R-:W-:-:S07]  /*0160*/  MOV R41, UR4 ;  /* 0x0000000400297c02 */ /* 0x002fce0008000f00 */
.L_x_0:
[----:B------:R-:W2:Y:S02]  /*0170*/  LDCU.64 UR4, c[0x0][0x8b0] ;  /* 0x00011600ff0477ac */ /* 0x000ea40008000a00 */
[----:B--2---:R-:W-:-:S04]  /*0180*/  UISETP.NE.U32.AND UP0, UPT, UR4, URZ, UPT ;  /* 0x000000ff0400728c */ /* 0x004fc8000bf05070 */
[----:B------:R-:W-:-:S09]  /*0190*/  UISETP.NE.AND.EX UP0, UPT, UR5, URZ, UPT, UP0 ;  /* 0x000000ff0500728c */ /* 0x000fd2000bf05300 */
[----:B------:R-:W-:Y:S05]  /*01a0*/  BRA.U UP0, `(.L_x_2) ;  /* 0x0000000100287547 */ /* 0x000fea000b800000 */
[----:B------:R-:W2:Y:S02]  /*01b0*/  LDCU.64 UR4, c[0x0][0x8a8] ;  /* 0x00011500ff0477ac */ /* 0x000ea40008000a00 */
[----:B--2---:R-:W-:-:S04]  /*01c0*/  UISETP.NE.U32.AND UP0, UPT, UR4, URZ, UPT ;  /* 0x000000ff0400728c */ /* 0x004fc8000bf05070 */
[----:B------:R-:W-:-:S09]  /*01d0*/  UISETP.NE.AND.EX UP0, UPT, UR5, URZ, UPT, UP0 ;  /* 0x000000ff0500728c */ /* 0x000fd2000bf05300 */
[----:B------:R-:W-:Y:S05]  /*01e0*/  BRA.U !UP0, `(.L_x_3) ;  /* 0x0000000108107547 */ /* 0x000fea000b800000 */
[----:B------:R-:W2:Y:S01]  /*01f0*/  LDC.64 R38, c[0x0][0x8a8] ;  /* 0x00022a00ff267b82 */ /* 0x000ea20000000a00 */
[----:B------:R-:W2:Y:S02]  /*0200*/  LDCU.64 UR4, c[0x0][0x358] ;  /* 0x00006b00ff0477ac */ /* 0x000ea40008000a00 */
[----:B--2---:R2:W5:Y:S01]  /*0210*/  LDG.E R38, desc[UR4][R38.64] ;  /* 0x0000000426267981 */ /* 0x004562000c1e1900 */
[----:B------:R-:W-:Y:S05]  /*0220*/  BRA `(.L_x_2) ;  /* 0x0000000000087947 */ /* 0x000fea0003800000 */
.L_x_3:
[----:B------:R-:W2:Y:S02]  /*0230*/  LDCU UR4, c[0x0][0x8a0] ;  /* 0x00011400ff0477ac */ /* 0x000ea40008000800 */
[----:B--2---:R-:W-:Y:S02]  /*0240*/  MOV R38, UR4 ;  /* 0x0000000400267c02 */ /* 0x004fe40008000f00 */
.L_x_2:
[----:B------:R-:W-:Y:S01]  /*0250*/  IMAD.U32 R0, RZ, RZ, UR18 ;  /* 0x00000012ff007e24 */ /* 0x000fe2000f8e00ff */
[----:B------:R-:W-:Y:S04]  /*0260*/  BSSY.RECONVERGENT B0, `(.L_x_4) ;  /* 0x000000c000007945 */ /* 0x000fe80003800200 */
[C---:B------:R-:W-:Y:S02]  /*0270*/  ISETP.NE.OR P1, PT, R0.reuse, 0x1, !P3 ;  /* 0x000000010000780c */ /* 0x040fe40005f25670 */
[----:B------:R-:W-:-:S11]  /*0280*/  ISETP.NE.OR P0, PT, R0, 0x3, !P3 ;  /* 0x000000030000780c */ /* 0x000fd60005f05670 */
[----:B------:R-:W-:Y:S05]  /*0290*/  @P1 BRA `(.L_x_5) ;  /* 0x0000000000201947 */ /* 0x000fea0003800000 */
[----:B------:R-:W3:Y:S02]  /*02a0*/  LDCU.64 UR4, c[0x0][0x348] ;  /* 0x00006900ff0477ac */ /* 0x000ee40008000a00 */
[----:B---3--:R-:W-:Y:S02]  /*02b0*/  UIADD3 UR6, UP1, UPT, UR4, 0x80, URZ ;  /* 0x0000008004067890 */ /* 0x008fe4000ff3e0ff */
[----:B------:R-:W-:Y:S02]  /*02c0*/  UIADD3 UR4, UP0, UPT, UR4, 0x180, URZ ;  /* 0x0000018004047890 */ /* 0x000fe4000ff1e0ff */
[----:B------:R-:W-:Y:S02]  /*02d0*/  UIADD3.X UR7, UPT, UPT, URZ, UR5, URZ, UP1, !UPT ;  /* 0x00000005ff077290 */ /* 0x000fe40008ffe4ff */
[----:B------:R-:W-:-:S07]  /*02e0*/  UIADD3.X UR5, UPT, UPT, URZ, UR5, URZ, UP0, !UPT ;  /* 0x00000005ff057290 */ /* 0x000fce00087fe4ff */
[----:B------:R3:W-:Y:S02]  /*02f0*/  UTMACCTL.PF [UR6] ;  /* 0x00000000060079b9 */ /* 0x0007e40008040000 */
[----:B------:R3:W-:Y:S02]  /*0300*/  UTMACCTL.PF [UR4] ;  /* 0x00000000040079b9 */ /* 0x0007e40008040000 */
[----:B---3--:R-:W-:Y:S01]  /*0310*/  NOP ;  /* 0x0000000000007918 */ /* 0x008fe20000000000 */
.L_x_5:
[----:B------:R-:W-:Y:S05]  /*0320*/  BSYNC.RECONVERGENT B0 ;  /* 0x0000000000007941 */ /* 0x000fea0003800200 */
.L_x_4:
[----:B------:R-:W-:Y:S04]  /*0330*/  BSSY.RECONVERGENT B0, `(.L_x_6) ;  /* 0x000000a000007945 */ /* 0x000fe80003800200 */
        /* <DEDUP_REMOVED lines=9> */
.L_x_7:
[----:B------:R-:W-:Y:S05]  /*03d0*/  BSYNC.RECONVERGENT B0 ;  /* 0x0000000000007941 */ /* 0x000fea0003800200 */
.L_x_6:
[----:B------:R-:W3:Y:S01]  /*03e0*/  LDCU.64 UR4, c[0x0][0x888] ;  /* 0x00011100ff0477ac */ /* 0x000ee20008000a00 */
[----:B------:R-:W-:Y:S02]  /*03f0*/  UISETP.EQ.U32.AND UP2, UPT, UR8, URZ, UPT ;  /* 0x000000ff0800728c */ /* 0x000fe4000bf42070 */
[----:B------:R-:W-:Y:S02]  /*0400*/  UPLOP3.LUT UP3, UPT, UPT, UPT, UPT, 0x80, 0x8 ;  /* 0x000000000008789c */ /* 0x000fe40003f6f070 */
[----:B---3--:R-:W-:-:S04]  /*0410*/  UISETP.NE.U32.AND UP0, UPT, UR4, URZ, UPT ;  /* 0x000000ff0400728c */ /* 0x008fc8000bf05070 */
[----:B------:R-:W-:-:S04]  /*0420*/  UISETP.NE.AND.EX UP1, UPT, UR5, URZ, UPT, UP0 ;  /* 0x000000ff0500728c */ /* 0x000fc8000bf25300 */
[----:B------:R-:W-:-:S04]  /*0430*/  UISETP.EQ.OR.EX UP4, UPT, UR9, URZ, !UP1, UP2 ;  /* 0x000000ff0900728c */ /* 0x000fc8000cf82720 */
[----:B------:R-:W-:-:S06]  /*0440*/  UP2UR UR4, UPR, URZ, 0x10 ;  /* 0x00000010ff047883 */ /* 0x000fcc0008000000 */
[----:B------:R-:W-:Y:S01]  /*0450*/  MOV R88, UR4 ;  /* 0x0000000400587c02 */ /* 0x000fe20008000f00 */
[----:B------:R-:W-:Y:S06]  /*0460*/  BRA.U !UP4, `(.L_x_8) ;  /* 0x000000010c207547 */ /* 0x000fec000b800000 */
[----:B------:R-:W-:Y:S01]  /*0470*/  UISETP.NE.U32.AND UP2, UPT, UR8, URZ, UPT ;  /* 0x000000ff0800728c */ /* 0x000fe2000bf45070 */
[----:B-----5:R-:W-:Y:S01]  /*0480*/  FSETP.NEU.AND P0, PT, R41, RZ, PT ;  /* 0x000000ff2900720b */ /* 0x020fe20003f0d000 */
[----:B------:R-:W-:Y:S02]  /*0490*/  USEL UR4, URZ, 0xffffffff, UP1 ;  /* 0xffffffffff047887 */ /* 0x000fe40008800000 */
[----:B------:R-:W-:-:S10]  /*04a0*/  UISETP.NE.AND.EX UP2, UPT, UR9, URZ, UPT, UP2 ;  /* 0x000000ff0900728c */ /* 0x000fd4000bf45320 */
[----:B------:R-:W-:Y:S01]  /*04b0*/  VOTEU.ANY UP0, P0 ;  /* 0x0000000000ff7886 */ /* 0x000fe20000000100 */
[----:B------:R-:W-:-:S04]  /*04c0*/  @!UP2 USEL UR4, URZ, 0xffffffff, UP0 ;  /* 0xffffffffff04a887 */ /* 0x000fc80008000000 */
[----:B------:R-:W-:-:S04]  /*04d0*/  ULOP3.LUT UR4, UR4, 0x1, URZ, 0xc0, !UPT ;  /* 0x0000000104047892 */ /* 0x000fc8000f8ec0ff */
[----:B------:R-:W-:-:S11]  /*04e0*/  UISETP.NE.U32.AND UP3, UPT, UR4, 0x1, UPT ;  /* 0x000000010400788c */ /* 0x000fd6000bf65070 */
.L_x_8:
[----:B-1----:R-:W1:Y:S02]  /*04f0*/  SHFL.IDX PT, R2, R86, RZ, 0x1f ;  /* 0x00001fff56027589 */ /* 0x002e6400000e0000 */
[----:B-1----:R-:W-:-:S13]  /*0500*/  ISETP.NE.AND P0, PT, R2, RZ, PT ;  /* 0x000000ff0200720c */ /* 0x002fda0003f05270 */
[----:B------:R-:W-:Y:S05]  /*0510*/  @P0 BRA `(.L_x_9) ;  /* 0x0000000000e40947 */ /* 0x000fea0003800000 */
[----:B------:R-:W-:Y:S01]  /*0520*/  ELECT P0, URZ, PT ;  /* 0x0000000000ff782f */ /* 0x000fe20003800000 */
[----:B------:R-:W-:-:S12]  /*0530*/  BSSY.RECONVERGENT B0, `(.L_x_9) ;  /* 0x0000037000007945 */ /* 0x000fd80003800200 */
[----:B------:R-:W-:Y:S05]  /*0540*/  @!P0 BRA `(.L_x_10) ;  /* 0x0000000000d48947 */ /* 0x000fea0003800000 */
[----:B------:R-:W1:Y:S01]  /*0550*/  S2UR UR4, SR_CgaCtaId ;  /* 0x00000000000479c3 */ /* 0x000e620000008800 */
[----:B------:R-:W-:Y:S01]  /*0560*/  UMOV UR5, 0x400 ;  /* 0x0000040000057882 */ /* 0x000fe20000000000 */
[----:B------:R-:W-:Y:S01]  /*0570*/  UMOV UR8, 0x1 ;  /* 0x0000000100087882 */ /* 0x000fe20000000000 */
[----:B------:R-:W-:Y:S01]  /*0580*/  UMOV UR6, 0x2 ;  /* 0x0000000200067882 */ /* 0x000fe20000000000 */
[----:B------:R-:W-:-:S04]  /*0590*/  UIADD3 UR8, UPT, UPT, -UR8, 0x100000, URZ ;  /* 0x0010000008087890 */ /* 0x000fc8000fffe1ff */
[----:B------:R-:W-:Y:S02]  /*05a0*/  USHF.L.U32 UR9, UR8, 0xb, URZ ;  /* 0x0000000b08097899 */ /* 0x000fe400080006ff */
[----:B------:R-:W-:Y:S02]  /*05b0*/  USHF.L.U32 UR8, UR8, 0x1, URZ ;  /* 0x0000000108087899 */ /* 0x000fe400080006ff */
[----:B------:R-:W-:-:S04]  /*05c0*/  UIADD3 UR6, UPT, UPT, -UR6, 0x100000, URZ ;  /* 0x0010000006067890 */ /* 0x000fc8000fffe1ff */
[----:B------:R-:W-:Y:S02]  /*05d0*/  USHF.L.U32 UR7, UR6, 0xb, URZ ;  /* 0x0000000b06077899 */ /* 0x000fe400080006ff */
[----:B------:R-:W-:Y:S02]  /*05e0*/  USHF.L.U32 UR6, UR6, 0x1, URZ ;  /* 0x0000000106067899 */ /* 0x000fe400080006ff */
[----:B-1----:R-:W-:Y:S01]  /*05f0*/  ULEA UR4, UR4, UR5, 0x18 ;  /* 0x0000000504047291 */ /* 0x002fe2000f8ec0ff */
[----:B------:R-:W1:Y:S11]  /*0600*/  FENCE.VIEW.ASYNC.S ;  /* 0x00000000000073c6 */ /* 0x000e760000000000 */
[----:B-1----:R1:W3:Y:S01]  /*0610*/  SYNCS.EXCH.64 URZ, [UR4], UR8 ;  /* 0x0000000804ff75b2 */ /* 0x0022e20008000100 */
[----:B------:R1:W4:Y:S01]  /*0620*/  SYNCS.EXCH.64 URZ, [UR4+0xa0], UR6 ;  /* 0x0000a00604ff75b2 */ /* 0x0003220008000100 */
[----:B------:R1:W1:Y:S01]  /*0630*/  SYNCS.EXCH.64 URZ, [UR4+0x8], UR8 ;  /* 0x0000080804ff75b2 */ /* 0x0002620008000100 */
        /* <DEDUP_REMOVED lines=37> */
[----:B---34-:R-:W-:Y:S01]  /*0890*/  NOP ;  /* 0x0000000000007918 */ /* 0x018fe20000000000 */
.L_x_10:
[----:B-1----:R-:W-:Y:S05]  /*08a0*/  BSYNC.RECONVERGENT B0 ;  /* 0x0000000000007941 */ /* 0x002fea0003800200 */
.L_x_9:
[----:B------:R-:W1:Y:S01]  /*08b0*/  SHFL.IDX PT, R2, R86, RZ, 0x1f ;  /* 0x00001fff56027589 */ /* 0x000e6200000e0000 */
[----:B------:R-:W-:Y:S01]  /*08c0*/  NOP ;  /* 0x0000000000007918 */ /* 0x000fe20000000000 */
[----:B-1----:R-:W-:-:S13]  /*08d0*/  ISETP.NE.AND P0, PT, R2, 0x1, PT ;  /* 0x000000010200780c */ /* 0x002fda0003f05270 */
[----:B------:R-:W-:Y:S05]  /*08e0*/  @P0 BRA `(.L_x_11) ;  /* 0x0000000000580947 */ /* 0x000fea0003800000 */
        /* <DEDUP_REMOVED lines=9> */
[----:B------:R-:W-:Y:S01]  /*0980*/  USHF.L.U32 UR6, UR6, 0x1, URZ ;  /* 0x0000000106067899 */ /* 0x000fe200080006ff */
[----:B------:R-:W-:Y:S01]  /*0990*/  ELECT P0, URZ, PT ;  /* 0x0000000000ff782f */ /* 0x000fe20003800000 */
[----:B-1----:R-:W-:Y:S01]  /*09a0*/  ULEA UR4, UR4, UR5, 0x18 ;  /* 0x0000000504047291 */ /* 0x002fe2000f8ec0ff */
[----:B------:R-:W1:Y:S11]  /*09b0*/  FENCE.VIEW.ASYNC.S ;  /* 0x00000000000073c6 */ /* 0x000e760000000000 */
[----:B-1----:R1:W3:Y:S01]  /*09c0*/  SYNCS.EXCH.64 URZ, [UR4+0x140], UR8 ;  /* 0x0001400804ff75b2 */ /* 0x0022e20008000100 */
[----:B------:R1:W4:Y:S01]  /*09d0*/  SYNCS.EXCH.64 URZ, [UR4+0x160], UR6 ;  /* 0x0001600604ff75b2 */ /* 0x0003220008000100 */
[----:B------:R1:W1:Y:S01]  /*09e0*/  SYNCS.EXCH.64 URZ, [UR4+0x148], UR8 ;  /* 0x0001480804ff75b2 */ /* 0x0002620008000100 */
[----:B------:R1:W1:Y:S01]  /*09f0*/  SYNCS.EXCH.64 URZ, [UR4+0x168], UR6 ;  /* 0x0001680604ff75b2 */ /* 0x0002620008000100 */
[----:B------:R1:W1:Y:S01]  /*0a00*/  SYNCS.EXCH.64 URZ, [UR4+0x150], UR8 ;  /* 0x0001500804ff75b2 */ /* 0x0002620008000100 */
[----:B------:R1:W1:Y:S01]  /*0a10*/  SYNCS.EXCH.64 URZ, [UR4+0x170], UR6 ;  /* 0x0001700604ff75b2 */ /* 0x0002620008000100 */
[----:B------:R1:W1:Y:S01]  /*0a20*/  SYNCS.EXCH.64 URZ, [UR4+0x158], UR8 ;  /* 0x0001580804ff75b2 */ /* 0x0002620008000100 */
[----:B------:R1:W1:Y:S01]  /*0a30*/  SYNCS.EXCH.64 URZ, [UR4+0x178], UR6 ;  /* 0x0001780604ff75b2 */ /* 0x0002620008000100 */
[----:B------:R-:W-:Y:S01]  /*0a40*/  NOP ;  /* 0x0000000000007918 */ /* 0x000fe20000000000 */
.L_x_11:
[----:B------:R-:W2:Y:S01]  /*0a50*/  SHFL.IDX PT, R2, R86, RZ, 0x1f ;  /* 0x00001fff56027589 */ /* 0x000ea200000e0000 */
[----:B------:R-:W-:Y:S01]  /*0a60*/  NOP ;  /* 0x0000000000007918 */ /* 0x000fe20000000000 */
[----:B--2---:R-:W-:-:S13]  /*0a70*/  ISETP.NE.AND P0, PT, R2, 0x3, PT ;  /* 0x000000030200780c */ /* 0x004fda0003f05270 */
[----:B------:R-:W-:Y:S05]  /*0a80*/  @P0 BRA `(.L_x_12) ;  /* 0x0000000000300947 */ /* 0x000fea0003800000 */
[----:B-1----:R-:W1:Y:S01]  /*0a90*/  S2UR UR4, SR_CgaCtaId ;  /* 0x00000000000479c3 */ /* 0x002e620000008800 */
[----:B------:R-:W-:Y:S01]  /*0aa0*/  UMOV UR6, 0x400 ;  /* 0x0000040000067882 */ /* 0x000fe20000000000 */
[----:B------:R-:W-:Y:S01]  /*0ab0*/  UMOV UR5, 0x20 ;  /* 0x0000002000057882 */ /* 0x000fe20000000000 */
[----:B------:R-:W-:Y:S01]  /*0ac0*/  ELECT P0, URZ, PT ;  /* 0x0000000000ff782f */ /* 0x000fe20003800000 */
[----:B-1----:R-:W-:Y:S02]  /*0ad0*/  ULEA UR6, UR4, UR6, 0x18 ;  /* 0x0000000604067291 */ /* 0x002fe4000f8ec0ff */
[----:B------:R-:W-:-:S04]  /*0ae0*/  UIADD3 UR4, UPT, UPT, -UR5, 0x100000, URZ ;  /* 0x0010000005047890 */ /* 0x000fc8000fffe1ff */
[----:B------:R-:W-:Y:S02]  /*0af0*/  USHF.L.U32 UR5, UR4, 0xb, URZ ;  /* 0x0000000b04057899 */ /* 0x000fe400080006ff */
[----:B------:R-:W-:Y:S01]  /*0b00*/  USHF.L.U32 UR4, UR4, 0x1, URZ ;  /* 0x0000000104047899 */ /* 0x000fe200080006ff */
[----:B------:R-:W1:Y:S11]  /*0b10*/  FENCE.VIEW.ASYNC.S ;  /* 0x00000000000073c6 */ /* 0x000e760000000000 */
[----:B-1----:R2:W1:Y:S01]  /*0b20*/  SYNCS.EXCH.64 URZ, [UR6+0x180], UR4 ;  /* 0x0001800406ff75b2 */ /* 0x0024620008000100 */
[----:B------:R2:W1:Y:S02]  /*0b30*/  SYNCS.EXCH.64 URZ, [UR6+0x188], UR4 ;  /* 0x0001880406ff75b2 */ /* 0x0004640008000100 */
[----:B--2---:R-:W-:Y:S01]  /*0b40*/  NOP ;  /* 0x0000000000007918 */ /* 0x004fe20000000000 */
.L_x_12:
[----:B------:R-:W2:Y:S01]  /*0b50*/  SHFL.IDX PT, R2, R86, RZ, 0x1f ;  /* 0x00001fff56027589 */ /* 0x000ea200000e0000 */
[----:B------:R-:W-:Y:S01]  /*0b60*/  NOP ;  /* 0x0000000000007918 */ /* 0x000fe20000000000 */
[----:B--2---:R-:W-:-:S13]  /*0b70*/  ISETP.NE.AND P0, PT, R2, 0x4, PT ;  /* 0x000000040200780c */ /* 0x004fda0003f05270 */
[----:B------:R-:W-:Y:S05]  /*0b80*/  @P0 BRA `(.L_x_13) ;  /* 0x00000000004c0947 */ /* 0x000fea0003800000 */
[----:B-1----:R-:W1:Y:S01]  /*0b90*/  S2UR UR6, SR_CgaCtaId ;  /* 0x00000000000679c3 */ /* 0x002e620000008800 */
[----:B------:R-:W-:Y:S01]  /*0ba0*/  UMOV UR4, 0x1e0 ;  /* 0x000001e000047882 */ /* 0x000fe20000000000 */
[----:B------:R-:W-:Y:S01]  /*0bb0*/  UMOV UR5, 0x400 ;  /* 0x0000040000057882 */ /* 0x000fe20000000000 */
[----:B------:R-:W-:Y:S01]  /*0bc0*/  USEL UR4, UR4, 0x1a0, UP3 ;  /* 0x000001a004047887 */ /* 0x000fe20009800000 */
[----:B------:R-:W-:Y:S01]  /*0bd0*/  UMOV UR8, 0x1 ;  /* 0x0000000100087882 */ /* 0x000fe20000000000 */
[----:B------:R-:W-:Y:S01]  /*0be0*/  ELECT P0, URZ, PT ;  /* 0x0000000000ff782f */ /* 0x000fe20003800000 */
[----:B------:R-:W-:-:S04]  /*0bf0*/  UIADD3 UR8, UPT, UPT, -UR8, 0x100000, URZ ;  /* 0x0010000008087890 */ /* 0x000fc8000fffe1ff */
[----:B------:R-:W-:Y:S02]  /*0c00*/  USHF.L.U32 UR9, UR8, 0xb, URZ ;  /* 0x0000000b08097899 */ /* 0x000fe400080006ff */
[----:B------:R-:W-:Y:S02]  /*0c10*/  USHF.L.U32 UR8, UR8, 0x1, URZ ;  /* 0x0000000108087899 */ /* 0x000fe400080006ff */
[----:B-1----:R-:W-:Y:S02]  /*0c20*/  ULEA UR6, UR6, UR5, 0x18 ;  /* 0x0000000506067291 */ /* 0x002fe4000f8ec0ff */
[----:B------:R-:W-:-:S04]  /*0c30*/  UIADD3 UR4, UPT, UPT, -UR4, 0x100000, URZ ;  /* 0x0010000004047890 */ /* 0x000fc8000fffe1ff */
[----:B------:R-:W-:Y:S02]  /*0c40*/  USHF.L.U32 UR5, UR4, 0xb, URZ ;  /* 0x0000000b04057899 */ /* 0x000fe400080006ff */
[----:B------:R-:W-:Y:S01]  /*0c50*/  USHF.L.U32 UR4, UR4, 0x1, URZ ;  /* 0x0000000104047899 */ /* 0x000fe200080006ff */
[----:B------:R-:W1:Y:S03]  /*0c60*/  FENCE.VIEW.ASYNC.S ;  /* 0x00000000000073c6 */ /* 0x000e660000000000 */
[----:B-1----:R2:W1:Y:S08]  /*0c70*/  SYNCS.EXCH.64 URZ, [UR6+0x190], UR8 ;  /* 0x0001900806ff75b2 */ /* 0x0024700008000100 */
[----:B------:R2:W1:Y:S01]  /*0c80*/  SYNCS.EXCH.64 URZ, [UR6+0x1a0], UR4 ;  /* 0x0001a00406ff75b2 */ /* 0x0004620008000100 */
[----:B------:R2:W1:Y:S01]  /*0c90*/  SYNCS.EXCH.64 URZ, [UR6+0x198], UR8 ;  /* 0x0001980806ff75b2 */ /* 0x0004620008000100 */
[----:B------:R2:W1:Y:S02]  /*0ca0*/  SYNCS.EXCH.64 URZ, [UR6+0x1a8], UR4 ;  /* 0x0001a80406ff75b2 */ /* 0x0004640008000100 */
[----:B--2---:R-:W-:Y:S01]  /*0cb0*/  NOP ;  /* 0x0000000000007918 */ /* 0x004fe20000000000 */
.L_x_13:
[----:B------:R-:W2:Y:S01]  /*0cc0*/  SHFL.IDX PT, R2, R86, RZ, 0x1f ;  /* 0x00001fff56027589 */ /* 0x000ea200000e0000 */
[----:B------:R-:W-:Y:S01]  /*0cd0*/  NOP ;  /* 0x0000000000007918 */ /* 0x000fe20000000000 */
[----:B--2---:R-:W-:-:S13]  /*0ce0*/  ISETP.NE.AND P0, PT, R2, 0x5, PT ;  /* 0x000000050200780c */ /* 0x004fda0003f05270 */
[----:B------:R-:W-:Y:S05]  /*0cf0*/  @P0 BRA `(.L_x_14) ;  /* 0x0000000000580947 */ /* 0x000fea0003800000 */
[----:B-1----:R-:W1:Y:S01]  /*0d00*/  S2UR UR4, SR_CgaCtaId ;  /* 0x00000000000479c3 */ /* 0x002e620000008800 */
        /* <DEDUP_REMOVED lines=12> */
[----:B-1----:R2:W1:Y:S01]  /*0dd0*/  SYNCS.EXCH.64 URZ, [UR4+0x1b0], UR8 ;  /* 0x0001b00804ff75b2 */ /* 0x0024620008000100 */
[----:B------:R2:W1:Y:S01]  /*0de0*/  SYNCS.EXCH.64 URZ, [UR4+0x1d0], UR6 ;  /* 0x0001d00604ff75b2 */ /* 0x0004620008000100 */
[----:B------:R2:W1:Y:S01]  /*0df0*/  SYNCS.EXCH.64 URZ, [UR4+0x1b8], UR8 ;  /* 0x0001b80804ff75b2 */ /* 0x0004620008000100 */
[----:B------:R2:W1:Y:S01]  /*0e00*/  SYNCS.EXCH.64 URZ, [UR4+0x1d8], UR6 ;  /* 0x0001d80604ff75b2 */ /* 0x0004620008000100 */
[----:B------:R2:W1:Y:S01]  /*0e10*/  SYNCS.EXCH.64 URZ, [UR4+0x1c0], UR8 ;  /* 0x0001c00804ff75b2 */ /* 0x0004620008000100 */
[----:B------:R2:W1:Y:S01]  /*0e20*/  SYNCS.EXCH.64 URZ, [UR4+0x1e0], UR6 ;  /* 0x0001e00604ff75b2 */ /* 0x0004620008000100 */
[----:B------:R2:W1:Y:S01]  /*0e30*/  SYNCS.EXCH.64 URZ, [UR4+0x1c8], UR8 ;  /* 0x0001c80804ff75b2 */ /* 0x0004620008000100 */
[----:B------:R2:W1:Y:S02]  /*0e40*/  SYNCS.EXCH.64 URZ, [UR4+0x1e8], UR6 ;  /* 0x0001e80604ff75b2 */ /* 0x0004640008000100 */
[----:B--2---:R-:W-:Y:S01]  /*0e50*/  NOP ;  /* 0x0000000000007918 */ /* 0x004fe20000000000 */
.L_x_14:
[----:B------:R-:W2:Y:S01]  /*0e60*/  SHFL.IDX PT, R2, R86, RZ, 0x1f ;  /* 0x00001fff56027589 */ /* 0x000ea200000e0000 */
[----:B------:R-:W-:Y:S01]  /*0e70*/  NOP ;  /* 0x0000000000007918 */ /* 0x000fe20000000000 */
[----:B--2---:R-:W-:-:S13]  /*0e80*/  ISETP.NE.AND P0, PT, R2, 0x3, PT ;  /* 0x000000030200780c */ /* 0x004fda0003f05270 */
[----:B------:R-:W-:Y:S05]  /*0e90*/  @P0 BRA `(.L_x_15) ;  /* 0x0000000000380947 */ /* 0x000fea0003800000 */
[----:B------:R-:W2:Y:S01]  /*0ea0*/  S2UR UR5, SR_CgaCtaId ;  /* 0x00000000000579c3 */ /* 0x000ea20000008800 */
[----:B-1----:R-:W-:Y:S01]  /*0eb0*/  UMOV UR4, 0x400 ;  /* 0x0000040000047882 */ /* 0x002fe20000000000 */
[----:B------:R-:W-:Y:S01]  /*0ec0*/  UMOV UR6, 0x20 ;  /* 0x0000002000067882 */ /* 0x000fe20000000000 */
[----:B------:R-:W-:Y:S01]  /*0ed0*/  ELECT P0, URZ, PT ;  /* 0x0000000000ff782f */ /* 0x000fe20003800000 */
[----:B------:R-:W-:-:S04]  /*0ee0*/  UIADD3 UR6, UPT, UPT, -UR6, 0x100000, URZ ;  /* 0x0010000006067890 */ /* 0x000fc8000fffe1ff */
[----:B------:R-:W-:Y:S02]  /*0ef0*/  USHF.L.U32 UR7, UR6, 0xb, URZ ;  /* 0x0000000b06077899 */ /* 0x000fe400080006ff */
[----:B------:R-:W-:Y:S02]  /*0f00*/  USHF.L.U32 UR6, UR6, 0x1, URZ ;  /* 0x0000000106067899 */ /* 0x000fe400080006ff */
[----:B--2---:R-:W-:Y:S01]  /*0f10*/  ULEA UR4, UR5, UR4, 0x18 ;  /* 0x0000000405047291 */ /* 0x004fe2000f8ec0ff */
[----:B------:R-:W1:Y:S11]  /*0f20*/  FENCE.VIEW.ASYNC.S ;  /* 0x00000000000073c6 */ /* 0x000e760000000000 */
[----:B-1----:R2:W1:Y:S01]  /*0f30*/  SYNCS.EXCH.64 URZ, [UR4+0x1f0], UR6 ;  /* 0x0001f00604ff75b2 */ /* 0x0024620008000100 */
[----:B------:R2:W1:Y:S01]  /*0f40*/  SYNCS.EXCH.64 URZ, [UR4+0x200], UR6 ;  /* 0x0002000604ff75b2 */ /* 0x0004620008000100 */
[----:B------:R2:W1:Y:S01]  /*0f50*/  SYNCS.EXCH.64 URZ, [UR4+0x1f8], UR6 ;  /* 0x0001f80604ff75b2 */ /* 0x0004620008000100 */
[----:B------:R2:W1:Y:S02]  /*0f60*/  SYNCS.EXCH.64 URZ, [UR4+0x208], UR6 ;  /* 0x0002080604ff75b2 */ /* 0x0004640008000100 */
[----:B--2---:R-:W-:Y:S01]  /*0f70*/  NOP ;  /* 0x0000000000007918 */ /* 0x004fe20000000000 */
.L_x_15:
[----:B-1----:R-:W1:Y:S01]  /*0f80*/  LDCU UR4, c[0x0][0x36c] ;  /* 0x00006d80ff0477ac */ /* 0x002e620008000800 */
[----:B------:R-:W-:Y:S01]  /*0f90*/  ISETP.NE.OR P3, PT, R0, 0x2, !P3 ;  /* 0x000000020000780c */ /* 0x000fe20005f65670 */
[----:B------:R-:W-:Y:S01]  /*0fa0*/  NOP ;  /* 0x0000000000007918 */ /* 0x000fe20000000000 */
[----:B------:R-:W-:Y:S01]  /*0fb0*/  LOP3.LUT R0, R95, 0x1f, RZ, 0xc0, !PT ;  /* 0x0000001f5f007812 */ /* 0x000fe200078ec0ff */
[----:B------:R-:W-:Y:S02]  /*0fc0*/  UISETP.NE.AND UP4, UPT, UR18, 0x2, UPT ;  /* 0x000000021200788c */ /* 0x000fe4000bf85270 */
[----:B------:R-:W-:Y:S02]  /*0fd0*/  UISETP.NE.AND UP5, UPT, UR18, URZ, UPT ;  /* 0x000000ff1200728c */ /* 0x000fe4000bfa5270 */
[----:B-1----:R-:W-:-:S09]  /*0fe0*/  UISETP.EQ.U32.AND UP6, UPT, UR4, 0x1, UPT ;  /* 0x000000010400788c */ /* 0x002fd2000bfc2070 */
[----:B------:R-:W-:Y:S05]  /*0ff0*/  BRA.U !UP6, `(.L_x_16) ;  /* 0x000000010e087547 */ /* 0x000fea000b800000 */
[----:B---34-:R-:W-:Y:S01]  /*1000*/  UCGABAR_ARV ;  /* 0x00000000000079c7 */ /* 0x018fe20008000000 */
[----:B------:R-:W-:Y:S05]  /*1010*/  BRA `(.L_x_17) ;  /* 0x0000000000047947 */ /* 0x000fea0003800000 */
.L_x_16:
[----:B---34-:R-:W-:Y:S01]  /*1020*/  NOP ;  /* 0x0000000000007918 */ /* 0x018fe20000000000 */
.L_x_17:
[----:B------:R-:W1:Y:S01]  /*1030*/  S2UR UR30, SR_CTAID.X ;  /* 0x00000000001e79c3 */ /* 0x000e620000002500 */
[----:B------:R-:W-:-:S05]  /*1040*/  CS2R.32 R87, SR_CgaSize ;  /* 0x0000000000577805 */ /* 0x000fca0000008a00 */
[----:B------:R-:W-:-:S05]  /*1050*/  IMAD R87, R87, -0xa0, RZ ;  /* 0xffffff6057577824 */ /* 0x000fca00078e02ff */
[----:B------:R-:W-:-:S14]  /*1060*/  R2UR UR5, R87 ;  /* 0x00000000570572ca */ /* 0x000fdc00000e0000 */
[----:B------:R-:W2:Y:S01]  /*1070*/  LDCU UR5, c[0x0][UR5+0x2b0] ;  /* 0x00005600050577ac */ /* 0x000ea20008000800 */
[----:B------:R-:W-:-:S05]  /*1080*/  CS2R.32 R87, SR_CgaSize ;  /* 0x0000000000577805 */ /* 0x000fca0000008a00 */
[----:B------:R-:W-:-:S05]  /*1090*/  IMAD R87, R87, -0xa0, RZ ;  /* 0xffffff6057577824 */ /* 0x000fca00078e02ff */
[----:B------:R-:W-:-:S14]  /*10a0*/  R2UR UR4, R87 ;  /* 0x00000000570472ca */ /* 0x000fdc00000e0000 */
[----:B------:R-:W3:Y:S01]  /*10b0*/  LDCU UR4, c[0x0][UR4+0x2b4] ;  /* 0x00005680040477ac */ /* 0x000ee20008000800 */
[----:B------:R-:W4:Y:S01]  /*10c0*/  S2UR UR31, SR_CTAID.Y ;  /* 0x00000000001f79c3 */ /* 0x000f220000002600 */
[----:B------:R-:W-:-:S05]  /*10d0*/  CS2R.32 R87, SR_CgaSize ;  /* 0x0000000000577805 */ /* 0x000fca0000008a00 */
[----:B------:R-:W-:-:S05]  /*10e0*/  IMAD R87, R87, -0xa0, RZ ;  /* 0xffffff6057577824 */ /* 0x000fca00078e02ff */
[----:B------:R-:W-:-:S14]  /*10f0*/  R2UR UR7, R87 ;  /* 0x00000000570772ca */ /* 0x000fdc00000e0000 */
[----:B------:R-:W3:Y:S01]  /*1100*/  LDCU UR7, c[0x0][UR7+0x2a0] ;  /* 0x00005400070777ac */ /* 0x000ee20008000800 */
[----:B------:R-:W-:-:S05]  /*1110*/  CS2R.32 R87, SR_CgaSize ;  /* 0x0000000000577805 */ /* 0x000fca0000008a00 */
[----:B------:R-:W-:-:S05]  /*1120*/  IMAD R87, R87, -0xa0, RZ ;  /* 0xffffff6057577824 */ /* 0x000fca00078e02ff */
[----:B------:R-:W-:-:S14]  /*1130*/  R2UR UR59, R87 ;  /* 0x00000000573b72ca */ /* 0x000fdc00000e0000 */
[----:B------:R-:W3:Y:S01]  /*1140*/  LDCU UR59, c[0x0][UR59+0x2a4] ;  /* 0x000054803b3b77ac */ /* 0x000ee20008000800 */
[----:B------:R-:W3:Y:S01]  /*1150*/  S2UR UR8, SR_CgaCtaId ;  /* 0x00000000000879c3 */ /* 0x000ee20000008800 */
[----:B------:R-:W3:Y:S01]  /*1160*/  LDCU UR19, c[0x0][0xb24] ;  /* 0x00016480ff1377ac */ /* 0x000ee20008000800 */
[----:B------:R-:W3:Y:S01]  /*1170*/  LDCU UR42, c[0x0][0xb24] ;  /* 0x00016480ff2a77ac */ /* 0x000ee20008000800 */
[----:B-1----:R-:W-:Y:S01]  /*1180*/  I2FP.F32.U32 R3, UR30 ;  /* 0x0000001e00037c45 */ /* 0x002fe20008201000 */
[----:B------:R-:W1:Y:S04]  /*1190*/  LDCU UR22, c[0x0][0xb30] ;  /* 0x00016600ff1677ac */ /* 0x000e680008000800 */
[----:B--2---:R-:W-:Y:S01]  /*11a0*/  FMUL R3, R3, UR5 ;  /* 0x0000000503037c20 */ /* 0x004fe20008400000 */
[----:B----4-:R-:W-:-:S05]  /*11b0*/  I2FP.F32.U32 R2, UR31 ;  /* 0x0000001f00027c45 */ /* 0x010fca0008201000 */
[----:B------:R-:W2:Y:S01]  /*11c0*/  F2I.U32.TRUNC.NTZ R3, R3 ;  /* 0x0000000300037305 */ /* 0x000ea2000020f000 */
[----:B---3--:R-:W-:Y:S01]  /*11d0*/  FMUL R2, R2, UR4 ;  /* 0x0000000402027c20 */ /* 0x008fe20008400000 */
[----:B------:R-:W-:-:S06]  /*11e0*/  USHF.L.U32 UR28, UR8, 0xc, URZ ;  /* 0x0000000c081c7899 */ /* 0x000fcc00080006ff */
[----:B------:R-:W3:Y:S01]  /*11f0*/  F2I.U32.TRUNC.NTZ R2, R2 ;  /* 0x0000000200027305 */ /* 0x000ee2000020f000 */
[----:B------:R-:W-:Y:S01]  /*1200*/  ULOP3.LUT UR28, UR28, 0x1000, URZ, 0xc0, !UPT ;  /* 0x000010001c1c7892 */ /* 0x000fe2000f8ec0ff */
[----:B--2---:R-:W-:Y:S02]  /*1210*/  R2UR UR4, R3 ;  /* 0x00000000030472ca */ /* 0x004fe400000e0000 */
[----:B---3--:R-:W-:Y:S02]  /*1220*/  R2UR UR6, R2 ;  /* 0x00000000020672ca */ /* 0x008fe400000e0000 */
[----:B------:R-:W-:-:S09]  /*1230*/  PRMT R2, RZ, 0x7610, R2 ;  /* 0x00007610ff027816 */ /* 0x000fd20000000002 */
[----:B------:R-:W-:-:S04]  /*1240*/  UIADD3 UR5, UPT, UPT, -UR4, URZ, URZ ;  /* 0x000000ff04057290 */ /* 0x000fc8000fffe1ff */
[----:B------:R-:W-:Y:S02]  /*1250*/  UIMAD UR5, UR7, UR5, UR30 ;  /* 0x00000005070572a4 */ /* 0x000fe4000f8e021e */
[----:B------:R-:W-:-:S04]  /*1260*/  UIADD3 UR4, UPT, UPT, -UR6, URZ, URZ ;  /* 0x000000ff06047290 */ /* 0x000fc8000fffe1ff */
[----:B------:R-:W-:Y:S01]  /*1270*/  IMAD.U32 R87, RZ, RZ, UR5 ;  /* 0x00000005ff577e24 */ /* 0x000fe2000f8e00ff */
[----:B------:R-:W-:Y:S01]  /*1280*/  UIMAD UR59, UR59, UR4, UR31 ;  /* 0x000000043b3b72a4 */ /* 0x000fe2000f8e021f */
[----:B-1----:R-:W-:Y:S11]  /*1290*/  BRA.U UP5, `(.L_x_18) ;  /* 0x0000000105287547 */ /* 0x002ff6000b800000 */
[----:B------:R-:W-:Y:S01]  /*12a0*/  R2UR UR6, R87 ;  /* 0x00000000570672ca */ /* 0x000fe200000e0000 */
[----:B------:R-:W-:-:S12]  /*12b0*/  UISETP.NE.AND UP0, UPT, UR59, URZ, UPT ;  /* 0x000000ff3b00728c */ /* 0x000fd8000bf05270 */
[----:B------:R-:W-:-:S04]  /*12c0*/  UISETP.EQ.OR UP0, UPT, UR6, URZ, !UP0 ;  /* 0x000000ff0600728c */ /* 0x000fc8000c702670 */
[----:B------:R-:W-:Y:S02]  /*12d0*/  USEL UR5, URZ, 0x1, !UP0 ;  /* 0x00000001ff057887 */ /* 0x000fe4000c000000 */
[----:B------:R-:W-:-:S04]  /*12e0*/  UISETP.NE.AND UP0, UPT, UR59, URZ, UPT ;  /* 0x000000ff3b00728c */ /* 0x000fc8000bf05270 */
[----:B------:R-:W-:Y:S02]  /*12f0*/  USEL UR4, URZ, 0x2, UP0 ;  /* 0x00000002ff047887 */ /* 0x000fe40008000000 */
[----:B------:R-:W-:-:S04]  /*1300*/  UISETP.NE.AND UP0, UPT, UR6, 0x1, UPT ;  /* 0x000000010600788c */ /* 0x000fc8000bf05270 */
[----:B------:R-:W-:-:S04]  /*1310*/  USEL UR4, UR4, 0x2, UP0 ;  /* 0x0000000204047887 */ /* 0x000fc80008000000 */
[----:B------:R-:W-:-:S06]  /*1320*/  UIADD3 UR4, UPT, UPT, UR5, UR4, URZ ;  /* 0x0000000405047290 */ /* 0x000fcc000fffe0ff */
[----:B------:R-:W-:-:S07]  /*1330*/  MOV R2, UR4 ;  /* 0x0000000400027c02 */ /* 0x000fce0008000f00 */
.L_x_18:
[----:B------:R-:W1:Y:S01]  /*1340*/  S2UR UR36, SR_CTAID.Z ;  /* 0x00000000002479c3 */ /* 0x000e620000002700 */
[----:B------:R-:W-:-:S09]  /*1350*/  UISETP.GE.AND UP0, UPT, UR19, 0x1, UPT ;  /* 0x000000011300788c */ /* 0x000fd2000bf06270 */
[----:B------:R-:W-:Y:S05]  /*1360*/  BRA.U !UP0, `(.L_x_19) ;  /* 0x0000000108d47547 */ /* 0x000fea000b800000 */
[----:B------:R-:W2:Y:S01]  /*1370*/  LDCU.128 UR12, c[0x0][0xb10] ;  /* 0x00016200ff0c77ac */ /* 0x000ea20008000c00 */
[----:B------:R-:W3:Y:S01]  /*1380*/  LDCU UR20, c[0x0][0xb0c] ;  /* 0x00016180ff1477ac */ /* 0x000ee20008000800 */
[----:B------:R-:W4:Y:S01]  /*1390*/  LDCU UR6, c[0x0][0x370] ;  /* 0x00006e00ff0677ac */ /* 0x000f220008000800 */
[----:B------:R-:W1:Y:S01]  /*13a0*/  LDCU UR7, c[0x0][0x374] ;  /* 0x00006e80ff0777ac */ /* 0x000e620008000800 */
[----:B------:R-:W1:Y:S01]  /*13b0*/  LDCU UR21, c[0x0][0xb20] ;  /* 0x00016400ff1577ac */ /* 0x000e620008000800 */
[----:B--2---:R-:W-:Y:S02]  /*13c0*/  UIMAD.WIDE.U32 UR4, UR30, UR12, URZ ;  /* 0x0000000c1e0472a5 */ /* 0x004fe4000f8e00ff */
[----:B---3--:R-:W-:Y:S01]  /*13d0*/  UISETP.NE.AND UP0, UPT, UR20, 0x1, UPT ;  /* 0x000000011400788c */ /* 0x008fe2000bf05270 */
[----:B------:R-:W2:Y:S01]  /*13e0*/  LDCU.64 UR8, c[0x0][0xb28] ;  /* 0x00016500ff0877ac */ /* 0x000ea20008000a00 */
[----:B----4-:R-:W-:-:S03]  /*13f0*/  UIMAD.WIDE.U32 UR10, UR6, UR12, URZ ;  /* 0x0000000c060a72a5 */ /* 0x010fc6000f8e00ff */
[----:B------:R-:W-:Y:S01]  /*1400*/  UMOV UR4, UR5 ;  /* 0x0000000500047c82 */ /* 0x000fe20008000000 */
[----:B------:R-:W-:Y:S02]  /*1410*/  UISETP.NE.AND UP2, UPT, UR19, 0x1, UPT ;  /* 0x000000011300788c */ /* 0x000fe4000bf45270 */
[----:B------:R-:W-:Y:S01]  /*1420*/  USHF.R.U32.HI UR4, URZ, UR13, UR4 ;  /* 0x0000000dff047299 */ /* 0x000fe20008011604 */
[----:B------:R-:W-:Y:S01]  /*1430*/  UMOV UR10, UR11 ;  /* 0x0000000b000a7c82 */ /* 0x000fe20008000000 */
[----:B------:R-:W-:Y:S02]  /*1440*/  UIMAD.WIDE.U32 UR16, UR31, UR15, URZ ;  /* 0x0000000f1f1072a5 */ /* 0x000fe4000f8e00ff */
[----:B------:R-:W-:Y:S02]  /*1450*/  USEL UR5, UR30, UR4, !UP0 ;  /* 0x000000041e057287 */ /* 0x000fe4000c000000 */
[----:B------:R-:W-:Y:S02]  /*1460*/  @UP0 USHF.R.U32.HI UR6, URZ, UR13, UR10 ;  /* 0x0000000dff060299 */ /* 0x000fe4000801160a */
[----:B------:R-:W-:-:S02]  /*1470*/  UISETP.NE.AND UP0, UPT, UR14, 0x1, UPT ;  /* 0x000000010e00788c */ /* 0x000fc4000bf05270 */
[----:B-1----:R-:W-:Y:S02]  /*1480*/  UIMAD.WIDE.U32 UR10, UR7, UR15, URZ ;  /* 0x0000000f070a72a5 */ /* 0x002fe4000f8e00ff */
[----:B--2---:R-:W-:Y:S01]  /*1490*/  UIMAD.WIDE.U32 UR12, UR6, UR8, URZ ;  /* 0x00000008060c72a5 */ /* 0x004fe2000f8e00ff */
[----:B------:R-:W-:Y:S02]  /*14a0*/  UMOV UR4, UR17 ;  /* 0x0000001100047c82 */ /* 0x000fe40008000000 */
[----:B------:R-:W-:Y:S02]  /*14b0*/  USHF.R.U32.HI UR4, URZ, UR21, UR4 ;  /* 0x00000015ff047299 */ /* 0x000fe40008011604 */
[----:B------:R-:W-:Y:S02]  /*14c0*/  UMOV UR10, UR11 ;  /* 0x0000000b000a7c82 */ /* 0x000fe40008000000 */
[----:B------:R-:W-:Y:S01]  /*14d0*/  UMOV UR12, UR13 ;  /* 0x0000000d000c7c82 */ /* 0x000fe20008000000 */
[----:B------:R-:W-:-:S02]  /*14e0*/  @UP0 USHF.R.U32.HI UR7, URZ, UR21, UR10 ;  /* 0x00000015ff070299 */ /* 0x000fc4000801160a */
[----:B------:R-:W-:Y:S02]  /*14f0*/  USEL UR4, UR31, UR4, !UP0 ;  /* 0x000000041f047287 */ /* 0x000fe4000c000000 */
[----:B------:R-:W-:Y:S02]  /*1500*/  UIMAD.WIDE.U32 UR10, UR7, UR8, URZ ;  /* 0x00000008070a72a5 */ /* 0x000fe4000f8e00ff */
[----:B------:R-:W-:Y:S02]  /*1510*/  @UP2 USHF.R.U32.HI UR6, URZ, UR9, UR12 ;  /* 0x00000009ff062299 */ /* 0x000fe4000801160c */
[----:B------:R-:W-:-:S03]  /*1520*/  UIMAD.WIDE.U32 UR12, UR4, UR8, URZ ;  /* 0x00000008040c72a5 */ /* 0x000fc6000f8e00ff */
[----:B------:R-:W-:Y:S02]  /*1530*/  UMOV UR10, UR11 ;  /* 0x0000000b000a7c82 */ /* 0x000fe40008000000 */
[----:B------:R-:W-:Y:S02]  /*1540*/  @UP2 USHF.R.U32.HI UR7, URZ, UR9, UR10 ;  /* 0x00000009ff072299 */ /* 0x000fe4000801160a */
[----:B------:R-:W-:Y:S02]  /*1550*/  UIMAD UR10, UR6, UR19, URZ ;  /* 0x00000013060a72a4 */ /* 0x000fe4000f8e02ff */
[----:B------:R-:W-:-:S04]  /*1560*/  UIMAD UR7, UR7, UR19, URZ ;  /* 0x00000013070772a4 */ /* 0x000fc8000f8e02ff */
[----:B------:R-:W-:-:S03]  /*1570*/  UISETP.GE.AND UP0, UPT, UR4, UR7, UPT ;  /* 0x000000070400728c */ /* 0x000fc6000bf06270 */
[----:B------:R-:W-:Y:S01]  /*1580*/  UMOV UR7, UR13 ;  /* 0x0000000d00077c82 */ /* 0x000fe20008000000 */
[----:B------:R-:W-:Y:S02]  /*1590*/  UISETP.GE.OR UP0, UPT, UR5, UR10, UP0 ;  /* 0x0000000a0500728c */ /* 0x000fe40008706670 */
[----:B------:R-:W-:Y:S02]  /*15a0*/  UIMAD.WIDE.U32 UR10, UR5, UR8, URZ ;  /* 0x00000008050a72a5 */ /* 0x000fe4000f8e00ff */
[----:B------:R-:W-:Y:S02]  /*15b0*/  USHF.R.U32.HI UR7, URZ, UR9, UR7 ;  /* 0x00000009ff077299 */ /* 0x000fe40008011607 */
[----:B------:R-:W-:Y:S02]  /*15c0*/  UIADD3 UR10, UPT, UPT, -UR4, URZ, URZ ;  /* 0x000000ff040a7290 */ /* 0x000fe4000fffe1ff */
[----:B------:R-:W-:Y:S02]  /*15d0*/  USEL UR7, UR4, UR7, !UP2 ;  /* 0x0000000704077287 */ /* 0x000fe4000d000000 */
[----:B------:R-:W-:Y:S01]  /*15e0*/  UIMAD UR10, UR14, UR10, UR31 ;  /* 0x0000000a0e0a72a4 */ /* 0x000fe2000f8e021f */
[----:B------:R-:W-:Y:S01]  /*15f0*/  @!UP0 UMOV UR8, UR11 ;  /* 0x0000000b00088c82 */ /* 0x000fe20008000000 */
[----:B------:R-:W-:-:S02]  /*1600*/  UIADD3 UR11, UPT, UPT, -UR5, URZ, URZ ;  /* 0x000000ff050b7290 */ /* 0x000fc4000fffe1ff */
[----:B------:R-:W-:Y:S02]  /*1610*/  @!UP0 USHF.R.U32.HI UR8, URZ, UR9, UR8 ;  /* 0x00000009ff088299 */ /* 0x000fe40008011608 */
[----:B------:R-:W-:Y:S02]  /*1620*/  UIADD3 UR9, UPT, UPT, -UR7, URZ, URZ ;  /* 0x000000ff07097290 */ /* 0x000fe4000fffe1ff */
[----:B------:R-:W-:Y:S02]  /*1630*/  @!UP0 USEL UR8, UR5, UR8, !UP2 ;  /* 0x0000000805088287 */ /* 0x000fe4000d000000 */
[----:B------:R-:W-:Y:S02]  /*1640*/  UIMAD UR9, UR19, UR9, UR4 ;  /* 0x00000009130972a4 */ /* 0x000fe4000f8e0204 */
[----:B------:R-:W-:Y:S02]  /*1650*/  @!UP0 UIADD3 UR7, UPT, UPT, UR7, -UR8, URZ ;  /* 0x8000000807078290 */ /* 0x000fe4000fffe0ff */
[----:B------:R-:W-:-:S02]  /*1660*/  @!UP0 UIMAD UR6, UR9, UR6, UR8 ;  /* 0x00000006090682a4 */ /* 0x000fc4000f8e0208 */
[----:B------:R-:W-:Y:S02]  /*1670*/  @!UP0 UIMAD UR4, UR7, UR19, UR5 ;  /* 0x00000013070482a4 */ /* 0x000fe4000f8e0205 */
[----:B------:R-:W-:Y:S02]  /*1680*/  UIMAD UR30, UR20, UR11, UR30 ;  /* 0x0000000b141e72a4 */ /* 0x000fe4000f8e021e */
[----:B------:R-:W-:Y:S01]  /*1690*/  UIMAD UR31, UR4, UR14, UR10 ;  /* 0x0000000e041f72a4 */ /* 0x000fe2000f8e020a */
[----:B------:R-:W-:Y:S02]  /*16a0*/  @!UP0 UMOV UR5, UR6 ;  /* 0x0000000600058c82 */ /* 0x000fe40008000000 */
[----:B------:R-:W-:-:S12]  /*16b0*/  UIMAD UR30, UR5, UR20, UR30 ;  /* 0x00000014051e72a4 */ /* 0x000fd8000f8e021e */
.L_x_19:
[----:B------:R-:W-:-:S09]  /*16c0*/  UISETP.NE.AND UP0, UPT, UR22, 0x1, UPT ;  /* 0x000000011600788c */ /* 0x000fd2000bf05270 */
[----:B------:R-:W-:Y:S05]  /*16d0*/  BRA.U UP0, `(.L_x_20) ;  /* 0x0000000100407547 */ /* 0x000fea000b800000 */
[----:B------:R-:W2:Y:S01]  /*16e0*/  LDCU.128 UR8, c[0x0][0xb10] ;  /* 0x00016200ff0877ac */ /* 0x000ea20008000c00 */
[----:B------:R-:W3:Y:S01]  /*16f0*/  LDCU UR12, c[0x0][0xb0c] ;  /* 0x00016180ff0c77ac */ /* 0x000ee20008000800 */
[----:B------:R-:W4:Y:S01]  /*1700*/  LDCU UR13, c[0x0][0xb20] ;  /* 0x00016400ff0d77ac */ /* 0x000f220008000800 */
[----:B--2---:R-:W-:Y:S02]  /*1710*/  UIMAD.WIDE.U32 UR4, UR30, UR8, URZ ;  /* 0x000000081e0472a5 */ /* 0x004fe4000f8e00ff */
[----:B------:R-:W-:Y:S02]  /*1720*/  UIMAD.WIDE.U32 UR6, UR31, UR11, URZ ;  /* 0x0000000b1f0672a5 */ /* 0x000fe4000f8e00ff */
[----:B---3--:R-:W-:Y:S02]  /*1730*/  UISETP.NE.AND UP0, UPT, UR12, 0x1, UPT ;  /* 0x000000010c00788c */ /* 0x008fe4000bf05270 */
[----:B------:R-:W-:-:S03]  /*1740*/  USHF.R.U32.HI UR5, URZ, UR9, UR5 ;  /* 0x00000009ff057299 */ /* 0x000fc60008011605 */
[----:B------:R-:W-:Y:S01]  /*1750*/  UMOV UR4, UR7 ;  /* 0x0000000700047c82 */ /* 0x000fe20008000000 */
[----:B------:R-:W-:Y:S02]  /*1760*/  USEL UR5, UR30, UR5, !UP0 ;  /* 0x000000051e057287 */ /* 0x000fe4000c000000 */
[----:B------:R-:W-:Y:S02]  /*1770*/  UISETP.NE.AND UP0, UPT, UR10, 0x1, UPT ;  /* 0x000000010a00788c */ /* 0x000fe4000bf05270 */
[----:B----4-:R-:W-:-:S04]  /*1780*/  USHF.R.U32.HI UR4, URZ, UR13, UR4 ;  /* 0x0000000dff047299 */ /* 0x010fc80008011604 */
[----:B------:R-:W-:-:S04]  /*1790*/  USEL UR4, UR31, UR4, !UP0 ;  /* 0x000000041f047287 */ /* 0x000fc8000c000000 */
[----:B------:R-:W-:Y:S02]  /*17a0*/  UIADD3 UR6, UPT, UPT, UR5, -UR4, URZ ;  /* 0x8000000405067290 */ /* 0x000fe4000fffe0ff */
[----:B------:R-:W-:Y:S02]  /*17b0*/  UIADD3 UR4, UPT, UPT, -UR5, UR4, URZ ;  /* 0x0000000405047290 */ /* 0x000fe4000fffe1ff */
[----:B------:R-:W-:Y:S02]  /*17c0*/  UIMAD UR31, UR6, UR10, UR31 ;  /* 0x0000000a061f72a4 */ /* 0x000fe4000f8e021f */
[----:B------:R-:W-:-:S12]  /*17d0*/  UIMAD UR30, UR4, UR12, UR30 ;  /* 0x0000000c041e72a4 */ /* 0x000fd8000f8e021e */
.L_x_20:
[----:B------:R-:W-:Y:S01]  /*17e0*/  UISETP.NE.AND UP0, UPT, UR18, 0x2, UPT ;  /* 0x000000021200788c */ /* 0x000fe2000bf05270 */
[----:B------:R-:W-:Y:S09]  /*17f0*/  BRA.U !UP6, `(.L_x_21) ;  /* 0x000000010e0c7547 */ /* 0x000ff2000b800000 */
[----:B------:R-:W-:Y:S01]  /*1800*/  UCGABAR_WAIT ;  /* 0x0000000000007dc7 */ /* 0x000fe20008000000 */
[----:B------:R-:W-:Y:S01]  /*1810*/  CCTL.IVALL ;  /* 0x00000000ff00798f */ /* 0x000fe20002000000 */
[----:B------:R-:W-:Y:S05]  /*1820*/  BRA `(.L_x_22) ;  /* 0x0000000000047947 */ /* 0x000fea0003800000 */
.L_x_21:
[----:B------:R-:W-:Y:S06]  /*1830*/  BAR.SYNC.DEFER_BLOCKING 0x0 ;  /* 0x0000000000007b1d */ /* 0x000fec0000010000 */
.L_x_22:
[----:B------:R-:W-:Y:S05]  /*1840*/  BRA.U UP0, `(.L_x_23) ;  /* 0x0000001900fc7547 */ /* 0x000fea000b800000 */
[----:B------:R-:W2:Y:S01]  /*1850*/  LDCU UR6, c[0x0][0x38c] ;  /* 0x00007180ff0677ac */ /* 0x000ea20008000800 */
[----:B------:R-:W3:Y:S01]  /*1860*/  S2UR UR8, SR_CgaCtaId ;  /* 0x00000000000879c3 */ /* 0x000ee20000008800 */
[----:B------:R-:W-:Y:S01]  /*1870*/  PLOP3.LUT P1, PT, PT, PT, UP3, 0x80, 0x8 ;  /* 0x000000000008781c */ /* 0x000fe20003f2f038 */
[----:B------:R-:W-:Y:S01]  /*1880*/  IMAD.MOV.U32 R12, RZ, RZ, 0x1 ;  /* 0x00000001ff0c7424 */ /* 0x000fe200078e00ff */
[----:B------:R-:W-:Y:S01]  /*1890*/  UMOV UR7, 0x400 ;  /* 0x0000040000077882 */ /* 0x000fe20000000000 */
[----:B------:R-:W-:Y:S01]  /*18a0*/  UISETP.NE.AND UP1, UPT, UR18, URZ, UPT ;  /* 0x000000ff1200728c */ /* 0x000fe2000bf25270 */
[----:B------:R-:W-:Y:S01]  /*18b0*/  ISETP.EQ.OR P2, PT, R0, RZ, P3 ;  /* 0x000000ff0000720c */ /* 0x000fe20001f42670 */
[----:B------:R-:W-:Y:S01]  /*18c0*/  USEL UR24, URZ, 0x1, UP4 ;  /* 0x00000001ff187887 */ /* 0x000fe2000a000000 */
[----:B------:R-:W-:Y:S02]  /*18d0*/  PLOP3.LUT P1, PT, P1, PT, PT, 0x8, 0x80 ;  /* 0x000000000080781c */ /* 0x000fe40000f2e170 */
[----:B------:R-:W-:Y:S01]  /*18e0*/  CS2R R10, SRZ ;  /* 0x00000000000a7805 */ /* 0x000fe2000001ff00 */
[----:B------:R-:W-:Y:S01]  /*18f0*/  IMAD.MOV.U32 R9, RZ, RZ, RZ ;  /* 0x000000ffff097224 */ /* 0x000fe200078e00ff */
[----:B------:R-:W4:Y:S01]  /*1900*/  LDCU UR40, c[0x0][0x370] ;  /* 0x00006e00ff2877ac */ /* 0x000f220008000800 */
[----:B------:R-:W-:Y:S01]  /*1910*/  IMAD.MOV.U32 R8, RZ, RZ, 0x1 ;  /* 0x00000001ff087424 */ /* 0x000fe200078e00ff */
[----:B------:R-:W1:Y:S01]  /*1920*/  LDCU.64 UR26, c[0x0][0x348] ;  /* 0x00006900ff1a77ac */ /* 0x000e620008000a00 */
[----:B--2---:R-:W-:-:S02]  /*1930*/  UIADD3 UR5, UPT, UPT, UR6, 0x1f, URZ ;  /* 0x0000001f06057890 */ /* 0x004fc4000fffe0ff */
[----:B------:R-:W-:Y:S02]  /*1940*/  USHF.R.U32.HI UR45, URZ, 0x5, UR28 ;  /* 0x00000005ff2d7899 */ /* 0x000fe4000801161c */
[----:B------:R-:W-:Y:S02]  /*1950*/  USHF.R.S32.HI UR4, URZ, 0x1f, UR5 ;  /* 0x0000001fff047899 */ /* 0x000fe40008011405 */
[----:B---3--:R-:W-:Y:S02]  /*1960*/  ULEA UR7, UR8, UR7, 0x18 ;  /* 0x0000000708077291 */ /* 0x008fe4000f8ec0ff */
[----:B------:R-:W-:Y:S02]  /*1970*/  ULEA.HI UR4, UR4, UR5, URZ, 0x5 ;  /* 0x0000000504047291 */ /* 0x000fe4000f8f28ff */
[----:B------:R-:W-:Y:S02]  /*1980*/  UIADD3 UR46, UPT, UPT, UR6, 0x3e, URZ ;  /* 0x0000003e062e7890 */ /* 0x000fe4000fffe0ff */
[----:B------:R-:W-:-:S02]  /*1990*/  USHF.R.S32.HI UR43, URZ, 0x5, UR4 ;  /* 0x00000005ff2b7899 */ /* 0x000fc40008011404 */
[----:B------:R-:W-:Y:S02]  /*19a0*/  UIADD3 UR4, UPT, UPT, UR6, -0x1, URZ ;  /* 0xffffffff06047890 */ /* 0x000fe4000fffe0ff */
[----:B------:R-:W-:Y:S02]  /*19b0*/  UISETP.LT.U32.AND UP0, UPT, UR43, 0x14, UPT ;  /* 0x000000142b00788c */ /* 0x000fe4000bf01070 */
[----:B------:R-:W-:Y:S02]  /*19c0*/  UISETP.GE.U32.AND UP2, UPT, UR4, -0x3f, UPT ;  /* 0xffffffc10400788c */ /* 0x000fe4000bf46070 */
[----:B------:R-:W-:Y:S01]  /*19d0*/  USEL UR41, UR43, 0x14, UP0 ;  /* 0x000000142b297887 */ /* 0x000fe20008000000 */
[----:B------:R-:W2:Y:S03]  /*19e0*/  LDCU UR39, c[0x0][0x374] ;  /* 0x00006e80ff2777ac */ /* 0x000ea60008000800 */
[----:B------:R-:W-:-:S02]  /*19f0*/  UIADD3 UR21, UPT, UPT, UR41, -0x1, URZ ;  /* 0xffffffff29157890 */ /* 0x000fc4000fffe0ff */
[----:B------:R-:W-:-:S03]  /*1a00*/  USEL UR24, UR24, 0x2, UP1 ;  /* 0x0000000218187887 */ /* 0x000fc60008800000 */
[----:B------:R-:W-:Y:S02]  /*1a10*/  @UP2 UIADD3 UR21, UPT, UPT, UR41, URZ, URZ ;  /* 0x000000ff29152290 */ /* 0x000fe4000fffe0ff */
[----:B------:R-:W-:Y:S02]  /*1a20*/  UIADD3 UR29, UPT, UPT, UR7, 0x10600, UR28 ;  /* 0x00010600071d7890 */ /* 0x000fe4000fffe01c */
[----:B------:R-:W-:Y:S02]  /*1a30*/  UIADD3 UR44, UPT, UPT, UR43, -UR41, URZ ;  /* 0x800000292b2c7290 */ /* 0x000fe4000fffe0ff */
[----:B------:R-:W-:Y:S01]  /*1a40*/  UIADD3 UR21, UPT, UPT, UR21, 0x1, URZ ;  /* 0x0000000115157890 */ /* 0x000fe2000fffe0ff */
[----:B-1--4-:R-:W-:-:S11]  /*1a50*/  UMOV UR5, URZ ;  /* 0x000000ff00057c82 */ /* 0x012fd60008000000 */
.L_x_43:
[----:B-1----:R-:W1:Y:S02]  /*1a60*/  S2UR UR4, SR_CgaCtaId ;  /* 0x00000000000479c3 */ /* 0x002e640000008800 */
[----:B-1----:R-:W-:-:S09]  /*1a70*/  UISETP.NE.AND UP0, UPT, UR4, URZ, UPT ;  /* 0x000000ff0400728c */ /* 0x002fd2000bf05270 */
[----:B------:R-:W-:Y:S05]  /*1a80*/  BRA.U UP0, `(.L_x_24) ;  /* 0x0000000100287547 */ /* 0x000fea000b800000 */
[----:B------:R-:W-:Y:S02]  /*1a90*/  LEA R0, R9, UR7, 0x3 ;  /* 0x0000000709007c11 */ /* 0x000fe4000f8e18ff */
[----:B------:R-:W-:-:S04]  /*1aa0*/  SHF.L.U32 R3, R8, 0x1f, RZ ;  /* 0x0000001f08037819 */ /* 0x000fc800000006ff */
[----:B------:R-:W1:Y:S02]  /*1ab0*/  SYNCS.PHASECHK.TRANS64.TRYWAIT P0, [R0+URZ+0x200], R3 ;  /* 0x00020003000075a7 */ /* 0x000e6400080011ff */
[----:B-1----:R-:W-:Y:S05]  /*1ac0*/  @!P0 BRA `(.L_x_25) ;  /* 0x0000008400a48947 */ /* 0x002fea0003800000 */
.L_x_149:
[----:B------:R3:W-:Y:S01]  /*1ad0*/  SYNCS.ARRIVE.TRANS64.A1T0 RZ, [R0+URZ+0x1f0], RZ ;  /* 0x0001f0ff00ff79a7 */ /* 0x0007e200081000ff */
[----:B------:R-:W-:-:S05]  /*1ae0*/  VIADD R9, R9, 0x1 ;  /* 0x0000000109097836 */ /* 0x000fca0000000000 */
[----:B------:R-:W-:-:S04]  /*1af0*/  ISETP.NE.AND P0, PT, R9, 0x2, PT ;  /* 0x000000020900780c */ /* 0x000fc80003f05270 */
[----:B-1----:R-:W-:Y:S02]  /*1b00*/  SEL R3, RZ, 0x1, P0 ;  /* 0x00000001ff037807 */ /* 0x002fe40000000000 */
[----:B------:R-:W-:Y:S02]  /*1b10*/  SEL R9, R9, RZ, P0 ;  /* 0x000000ff09097207 */ /* 0x000fe40000000000 */
[----:B------:R-:W-:-:S07]  /*1b20*/  LOP3.LUT R8, R8, R3, RZ, 0x3c, !PT ;  /* 0x0000000308087212 */ /* 0x000fce00078e3cff */
.L_x_24:
[----:B------:R-:W-:Y:S01]  /*1b30*/  ULEA UR4, UR5, UR7, 0x3 ;  /* 0x0000000705047291 */ /* 0x000fe2000f8e18ff */
[----:B---3--:R-:W-:Y:S01]  /*1b40*/  SHF.L.U32 R0, R12, 0x1f, RZ ;  /* 0x0000001f0c007819 */ /* 0x008fe200000006ff */
[----:B------:R-:W-:Y:S02]  /*1b50*/  UISETP.GE.U32.AND UP0, UPT, UR46, 0x3f, UPT ;  /* 0x0000003f2e00788c */ /* 0x000fe4000bf06070 */
[----:B------:R-:W-:Y:S02]  /*1b60*/  USHF.L.U32 UR35, UR30, 0x6, URZ ;  /* 0x000000061e237899 */ /* 0x000fe400080006ff */
[----:B------:R-:W-:Y:S01]  /*1b70*/  ULEA UR19, UR31, UR45, 0x8 ;  /* 0x0000002d1f137291 */ /* 0x000fe2000f8e40ff */
[----:B------:R-:W-:Y:S02]  /*1b80*/  UMOV UR13, URZ ;  /* 0x000000ff000d7c82 */ /* 0x000fe40008000000 */
[----:B------:R1:W3:Y:S02]  /*1b90*/  SYNCS.PHASECHK.TRANS64.TRYWAIT P0, [UR4+0xa0], R0 ;  /* 0x0000a000ff0075a7 */ /* 0x0002e40008001104 */
[----:B------:R-:W-:Y:S07]  /*1ba0*/  BRA.U !UP0, `(.L_x_26) ;  /* 0x0000000108bc7547 */ /* 0x000fee000b800000 */
[----:B------:R-:W-:Y:S01]  /*1bb0*/  UMOV UR6, URZ ;  /* 0x000000ff00067c82 */ /* 0x000fe20008000000 */
[----:B------:R-:W-:-:S05]  /*1bc0*/  UMOV UR4, UR5 ;  /* 0x0000000500047c82 */ /* 0x000fca0008000000 */
.L_x_32:
[----:B------:R-:W-:Y:S01]  /*1bd0*/  ULEA UR33, UR4, UR7, 0x3 ;  /* 0x0000000704217291 */ /* 0x000fe2000f8e18ff */
[----:B---3--:R-:W-:Y:S01]  /*1be0*/  @!P3 MOV R2, 0x2800 ;  /* 0x000028000002b802 */ /* 0x008fe20000000f00 */
[----:B-1-34-:R-:W-:Y:S10]  /*1bf0*/  @P0 BRA `(.L_x_27) ;  /* 0x00000000000c0947 */ /* 0x01aff40003800000 */
[----:B------:R-:W-:-:S04]  /*1c00*/  SHF.L.U32 R3, R12, 0x1f, RZ ;  /* 0x0000001f0c037819 */ /* 0x000fc800000006ff */
[----:B------:R-:W3:Y:S02]  /*1c10*/  SYNCS.PHASECHK.TRANS64.TRYWAIT P0, [UR33+0xa0], R3 ;  /* 0x0000a003ff0075a7 */ /* 0x000ee40008001121 */
[----:B---3--:R-:W-:Y:S05]  /*1c20*/  @!P0 BRA `(.L_x_28) ;  /* 0x0000008400608947 */ /* 0x008fea0003800000 */
.L_x_27:
[----:B------:R3:W-:Y:S01]  /*1c30*/  @!P3 SYNCS.ARRIVE.TRANS64 RZ, [UR33], R2 ;  /* 0x00000002ffffb9a7 */ /* 0x0007e20008000021 */
[----:B------:R-:W-:-:S04]  /*1c40*/  ULOP3.LUT UR5, UR24, 0x2, URZ, 0xfc, !UPT ;  /* 0x0000000218057892 */ /* 0x000fc8000f8efcff */
[----:B------:R-:W-:-:S09]  /*1c50*/  UISETP.NE.AND UP0, UPT, UR5, 0x2, UPT ;  /* 0x000000020500788c */ /* 0x000fd2000bf05270 */
[----:B------:R-:W-:Y:S05]  /*1c60*/  BRA.U UP0, `(.L_x_29) ;  /* 0x0000000100047547 */ /* 0x000fea000b800000 */
[----:B--2---:R-:W-:Y:S05]  /*1c70*/  BPT.TRAP 0x1 ;  /* 0x000000040000795c */ /* 0x004fea0000300000 */
.L_x_29:
[----:B------:R-:W-:Y:S04]  /*1c80*/  BSSY.RECONVERGENT B0, `(.L_x_30) ;  /* 0x0000003000007945 */ /* 0x000fe80003800200 */
[----:B------:R-:W-:Y:S05]  /*1c90*/  @P2 BRA `(.L_x_31) ;  /* 0x0000000000042947 */ /* 0x000fea0003800000 */
[----:B--2---:R-:W-:Y:S05]  /*1ca0*/  BPT.TRAP 0x1 ;  /* 0x000000040000795c */ /* 0x004fea0000300000 */
.L_x_31:
[----:B--2---:R-:W-:Y:S05]  /*1cb0*/  BSYNC.RECONVERGENT B0 ;  /* 0x0000000000007941 */ /* 0x004fea0003800200 */
.L_x_30:
[----:B------:R-:W-:Y:S02]  /*1cc0*/  UIADD3 UR5, UPT, UPT, UR4, 0x1, URZ ;  /* 0x0000000104057890 */ /* 0x000fe4000fffe0ff */
[----:B------:R-:W-:Y:S02]  /*1cd0*/  USHF.L.U32 UR34, UR6, 0x5, URZ ;  /* 0x0000000506227899 */ /* 0x000fe400080006ff */
[----:B------:R-:W-:Y:S02]  /*1ce0*/  UISETP.NE.AND UP0, UPT, UR5, 0x14, UPT ;  /* 0x000000140500788c */ /* 0x000fe4000bf05270 */
[----:B------:R-:W-:Y:S02]  /*1cf0*/  UIADD3 UR6, UPT, UPT, UR6, 0x1, URZ ;  /* 0x0000000106067890 */ /* 0x000fe4000fffe0ff */
[----:B------:R-:W-:Y:S02]  /*1d00*/  USEL UR9, URZ, 0x1, UP0 ;  /* 0x00000001ff097887 */ /* 0x000fe40008000000 */
[----:B------:R-:W-:-:S02]  /*1d10*/  USEL UR5, UR5, URZ, UP0 ;  /* 0x000000ff05057287 */ /* 0x000fc40008000000 */
[----:B------:R-:W-:Y:S02]  /*1d20*/  ULEA UR32, UR4, UR7, 0xb ;  /* 0x0000000704207291 */ /* 0x000fe4000f8e58ff */
[----:B------:R-:W-:Y:S01]  /*1d30*/  ULEA UR8, UR5, UR7, 0x3 ;  /* 0x0000000705087291 */ /* 0x000fe2000f8e18ff */
[----:B------:R-:W-:Y:S01]  /*1d40*/  LOP3.LUT R12, R12, UR9, RZ, 0x3c, !PT ;  /* 0x000000090c0c7c12 */ /* 0x000fe2000f8e3cff */
[----:B------:R-:W-:Y:S02]  /*1d50*/  UIADD3 UR10, UP1, UPT, UR26, 0x80, URZ ;  /* 0x000000801a0a7890 */ /* 0x000fe4000ff3e0ff */
[----:B------:R-:W-:Y:S01]  /*1d60*/  ULEA UR16, UR4, UR28, 0xd ;  /* 0x0000001c04107291 */ /* 0x000fe2000f8e68ff */
[----:B-1----:R-:W-:Y:S01]  /*1d70*/  SHF.L.U32 R0, R12, 0x1f, RZ ;  /* 0x0000001f0c007819 */ /* 0x002fe200000006ff */
[----:B------:R-:W-:Y:S02]  /*1d80*/  UIADD3.X UR11, UPT, UPT, URZ, UR27, URZ, UP1, !UPT ;  /* 0x0000001bff0b7290 */ /* 0x000fe40008ffe4ff */
[----:B------:R-:W-:Y:S01]  /*1d90*/  UIADD3 UR32, UPT, UPT, UR32, 0x6600, URZ ;  /* 0x0000660020207890 */ /* 0x000fe2000fffe0ff */
[----:B------:R4:W1:Y:S01]  /*1da0*/  SYNCS.PHASECHK.TRANS64.TRYWAIT P0, [UR8+0xa0], R0 ;  /* 0x0000a000ff0075a7 */ /* 0x0008620008001108 */
[----:B------:R-:W-:-:S02]  /*1db0*/  UIADD3 UR8, UP0, UPT, UR26, 0x180, URZ ;  /* 0x000001801a087890 */ /* 0x000fc4000ff1e0ff */
[----:B------:R-:W-:Y:S02]  /*1dc0*/  UIADD3 UR16, UPT, UPT, UR7, 0x10600, UR16 ;  /* 0x0001060007107890 */ /* 0x000fe4000fffe010 */
[----:B------:R-:W-:Y:S02]  /*1dd0*/  UIADD3.X UR9, UPT, UPT, URZ, UR27, URZ, UP0, !UPT ;  /* 0x0000001bff097290 */ /* 0x000fe400087fe4ff */
[----:B------:R-:W-:Y:S01]  /*1de0*/  UISETP.NE.AND UP0, UPT, UR6, UR21, UPT ;  /* 0x000000150600728c */ /* 0x000fe2000bf05270 */
[----:B------:R-:W-:Y:S01]  /*1df0*/  UMOV UR12, 0x0 ;  /* 0x00000000000c7882 */ /* 0x000fe20000000000 */
[----:B------:R-:W-:Y:S01]  /*1e00*/  UMOV UR13, 0x10000000 ;  /* 0x10000000000d7882 */ /* 0x000fe20000000000 */
[----:B------:R-:W-:Y:S01]  /*1e10*/  UMOV UR4, 0x30000 ;  /* 0x0003000000047882 */ /* 0x000fe20000000000 */
[----:B------:R-:W-:Y:S01]  /*1e20*/  UMOV UR20, UR36 ;  /* 0x0000002400147c82 */ /* 0x000fe20008000000 */
[----:B------:R-:W-:Y:S01]  /*1e30*/  UMOV UR17, UR33 ;  /* 0x0000002100117c82 */ /* 0x000fe20008000000 */
[----:B------:R-:W-:Y:S01]  /*1e40*/  UMOV UR18, UR34 ;  /* 0x0000002200127c82 */ /* 0x000fe20008000000 */
[----:B------:R-:W-:Y:S01]  /*1e50*/  UTMALDG.3D [UR32], [UR10], desc[UR12] ;  /* 0x00000c200a0075b4 */ /* 0x000fe20008011000 */
[----:B------:R2:W-:Y:S02]  /*1e60*/  UTMALDG.3D.MULTICAST [UR16], [UR8], UR4, desc[UR12] ;  /* 0x00000c10080073b4 */ /* 0x0005e40008011804 */
[----:B--2---:R-:W-:Y:S01]  /*1e70*/  UMOV UR13, UR21 ;  /* 0x00000015000d7c82 */ /* 0x004fe20008000000 */
[----:B------:R-:W-:Y:S01]  /*1e80*/  UMOV UR4, UR5 ;  /* 0x0000000500047c82 */ /* 0x000fe20008000000 */
[----:B------:R-:W-:Y:S05]  /*1e90*/  BRA.U UP0, `(.L_x_32) ;  /* 0xfffffffd004c7547 */ /* 0x000fea000b83ffff */
.L_x_26:
[----:B------:R-:W-:Y:S01]  /*1ea0*/  ULEA UR4, UR5, UR7, 0x3 ;  /* 0x0000000705047291 */ /* 0x000fe2000f8e18ff */
[----:B-1--4-:R-:W-:Y:S01]  /*1eb0*/  SHF.L.U32 R0, R12, 0x1f, RZ ;  /* 0x0000001f0c007819 */ /* 0x012fe200000006ff */
[----:B------:R-:W-:Y:S01]  /*1ec0*/  @!P1 SYNCS.ARRIVE.TRANS64.A1T0 RZ, [UR7+0x188], RZ ;  /* 0x000188ffffff99a7 */ /* 0x000fe20008100007 */
[----:B------:R-:W-:-:S06]  /*1ed0*/  UISETP.GT.AND UP0, UPT, UR43, UR41, UPT ;  /* 0x000000292b00728c */ /* 0x000fcc000bf04270 */
[----:B---3--:R1:W3:Y:S03]  /*1ee0*/  SYNCS.PHASECHK.TRANS64.TRYWAIT P0, [UR4+0xa0], R0 ;  /* 0x0000a000ff0075a7 */ /* 0x0082e60008001104 */
[----:B------:R-:W-:Y:S05]  /*1ef0*/  BRA.U !UP0, `(.L_x_33) ;  /* 0x0000000108bc7547 */ /* 0x000fea000b800000 */
[----:B------:R-:W-:Y:S01]  /*1f00*/  UIADD3 UR25, UPT, UPT, UR44, UR13, URZ ;  /* 0x0000000d2c197290 */ /* 0x000fe2000fffe0ff */
[----:B------:R-:W-:-:S11]  /*1f10*/  UMOV UR4, UR5 ;  /* 0x0000000500047c82 */ /* 0x000fd60008000000 */
.L_x_39:
[----:B------:R-:W-:Y:S01]  /*1f20*/  ULEA UR9, UR4, UR7, 0x3 ;  /* 0x0000000704097291 */ /* 0x000fe2000f8e18ff */
[----:B---3--:R-:W-:Y:S01]  /*1f30*/  @!P3 MOV R2, 0x2800 ;  /* 0x000028000002b802 */ /* 0x008fe20000000f00 */
[----:B-1-3--:R-:W-:Y:S10]  /*1f40*/  @P0 BRA `(.L_x_34) ;  /* 0x00000000000c0947 */ /* 0x00aff40003800000 */
[----:B------:R-:W-:-:S04]  /*1f50*/  SHF.L.U32 R3, R12, 0x1f, RZ ;  /* 0x0000001f0c037819 */ /* 0x000fc800000006ff */
[----:B------:R-:W3:Y:S02]  /*1f60*/  SYNCS.PHASECHK.TRANS64.TRYWAIT P0, [UR9+0xa0], R3 ;  /* 0x0000a003ff0075a7 */ /* 0x000ee40008001109 */
[----:B---3--:R-:W-:Y:S05]  /*1f70*/  @!P0 BRA `(.L_x_35) ;  /* 0x0000008000a48947 */ /* 0x008fea0003800000 */
.L_x_34:
[----:B------:R3:W-:Y:S01]  /*1f80*/  @!P3 SYNCS.ARRIVE.TRANS64 RZ, [UR9], R2 ;  /* 0x00000002ffffb9a7 */ /* 0x0007e20008000009 */
[----:B------:R-:W-:-:S04]  /*1f90*/  ULOP3.LUT UR5, UR24, 0x2, URZ, 0xfc, !UPT ;  /* 0x0000000218057892 */ /* 0x000fc8000f8efcff */
[----:B------:R-:W-:-:S09]  /*1fa0*/  UISETP.NE.AND UP0, UPT, UR5, 0x2, UPT ;  /* 0x000000020500788c */ /* 0x000fd2000bf05270 */
[----:B------:R-:W-:Y:S05]  /*1fb0*/  BRA.U UP0, `(.L_x_36) ;  /* 0x0000000100047547 */ /* 0x000fea000b800000 */
[----:B--2---:R-:W-:Y:S05]  /*1fc0*/  BPT.TRAP 0x1 ;  /* 0x000000040000795c */ /* 0x004fea0000300000 */
.L_x_36:
[----:B------:R-:W-:Y:S04]  /*1fd0*/  BSSY.RECONVERGENT B0, `(.L_x_37) ;  /* 0x0000003000007945 */ /* 0x000fe80003800200 */
[----:B------:R-:W-:Y:S05]  /*1fe0*/  @P2 BRA `(.L_x_38) ;  /* 0x0000000000042947 */ /* 0x000fea0003800000 */
[----:B--2---:R-:W-:Y:S05]  /*1ff0*/  BPT.TRAP 0x1 ;  /* 0x000000040000795c */ /* 0x004fea0000300000 */
.L_x_38:
[----:B--2---:R-:W-:Y:S05]  /*2000*/  BSYNC.RECONVERGENT B0 ;  /* 0x0000000000007941 */ /* 0x004fea0003800200 */
.L_x_37:
[----:B------:R-:W-:Y:S02]  /*2010*/  UIADD3 UR5, UPT, UPT, UR4, 0x1, URZ ;  /* 0x0000000104057890 */ /* 0x000fe4000fffe0ff */
[----:B------:R-:W-:Y:S02]  /*2020*/  UIADD3 UR14, UP1, UPT, UR26, 0x80, URZ ;  /* 0x000000801a0e7890 */ /* 0x000fe4000ff3e0ff */
[----:B------:R-:W-:Y:S02]  /*2030*/  UISETP.NE.AND UP0, UPT, UR5, 0x14, UPT ;  /* 0x000000140500788c */ /* 0x000fe4000bf05270 */
[----:B------:R-:W-:Y:S02]  /*2040*/  USHF.L.U32 UR10, UR13, 0x5, URZ ;  /* 0x000000050d0a7899 */ /* 0x000fe400080006ff */
[----:B------:R-:W-:Y:S02]  /*2050*/  USEL UR8, URZ, 0x1, UP0 ;  /* 0x00000001ff087887 */ /* 0x000fe40008000000 */
[----:B------:R-:W-:-:S02]  /*2060*/  USEL UR5, UR5, URZ, UP0 ;  /* 0x000000ff05057287 */ /* 0x000fc40008000000 */
[----:B------:R-:W-:Y:S02]  /*2070*/  UIADD3 UR22, UP0, UPT, UR26, 0x180, URZ ;  /* 0x000001801a167890 */ /* 0x000fe4000ff1e0ff */
[----:B------:R-:W-:Y:S01]  /*2080*/  LOP3.LUT R12, R12, UR8, RZ, 0x3c, !PT ;  /* 0x000000080c0c7c12 */ /* 0x000fe2000f8e3cff */
[----:B------:R-:W-:Y:S02]  /*2090*/  ULEA UR8, UR4, UR7, 0xb ;  /* 0x0000000704087291 */ /* 0x000fe4000f8e58ff */
[----:B------:R-:W-:Y:S01]  /*20a0*/  ULEA UR6, UR5, UR7, 0x3 ;  /* 0x0000000705067291 */ /* 0x000fe2000f8e18ff */
[----:B-1----:R-:W-:Y:S01]  /*20b0*/  SHF.L.U32 R0, R12, 0x1f, RZ ;  /* 0x0000001f0c007819 */ /* 0x002fe200000006ff */
[----:B------:R-:W-:Y:S02]  /*20c0*/  UIADD3 UR8, UPT, UPT, UR8, 0x6600, URZ ;  /* 0x0000660008087890 */ /* 0x000fe4000fffe0ff */
[----:B------:R-:W-:Y:S02]  /*20d0*/  UIADD3.X UR15, UPT, UPT, URZ, UR27, URZ, UP1, !UPT ;  /* 0x0000001bff0f7290 */ /* 0x000fe40008ffe4ff */
[----:B------:R-:W-:-:S02]  /*20e0*/  ULEA UR16, UR4, UR29, 0xd ;  /* 0x0000001d04107291 */ /* 0x000fc4000f8e68ff */
[----:B------:R-:W-:Y:S01]  /*20f0*/  UIADD3.X UR23, UPT, UPT, URZ, UR27, URZ, UP0, !UPT ;  /* 0x0000001bff177290 */ /* 0x000fe200087fe4ff */
[----:B------:R4:W1:Y:S01]  /*2100*/  SYNCS.PHASECHK.TRANS64.TRYWAIT P0, [UR6+0xa0], R0 ;  /* 0x0000a000ff0075a7 */ /* 0x0008620008001106 */
[----:B------:R-:W-:Y:S01]  /*2110*/  UMOV UR30, 0x0 ;  /* 0x00000000001e7882 */ /* 0x000fe20000000000 */
[----:B------:R-:W-:Y:S01]  /*2120*/  UMOV UR31, 0x10000000 ;  /* 0x10000000001f7882 */ /* 0x000fe20000000000 */
[----:B------:R-:W-:Y:S01]  /*2130*/  UMOV UR11, UR35 ;  /* 0x00000023000b7c82 */ /* 0x000fe20008000000 */
[----:B------:R-:W-:Y:S01]  /*2140*/  UMOV UR12, UR36 ;  /* 0x00000024000c7c82 */ /* 0x000fe20008000000 */
[----:B------:R-:W-:Y:S01]  /*2150*/  UMOV UR6, 0x30000 ;  /* 0x0003000000067882 */ /* 0x000fe20000000000 */
[----:B------:R-:W-:Y:S01]  /*2160*/  UMOV UR20, UR36 ;  /* 0x0000002400147c82 */ /* 0x000fe20008000000 */
[----:B------:R-:W-:Y:S01]  /*2170*/  UMOV UR17, UR9 ;  /* 0x0000000900117c82 */ /* 0x000fe20008000000 */
[----:B------:R-:W-:Y:S01]  /*2180*/  UMOV UR18, UR10 ;  /* 0x0000000a00127c82 */ /* 0x000fe20008000000 */
[----:B------:R4:W-:Y:S01]  /*2190*/  UTMALDG.3D [UR8], [UR14], desc[UR30] ;  /* 0x00001e080e0075b4 */ /* 0x0009e20008011000 */
[----:B------:R-:W-:Y:S01]  /*21a0*/  UIADD3 UR13, UPT, UPT, UR13, 0x1, URZ ;  /* 0x000000010d0d7890 */ /* 0x000fe2000fffe0ff */
[----:B------:R-:W-:-:S03]  /*21b0*/  UMOV UR4, UR5 ;  /* 0x0000000500047c82 */ /* 0x000fc60008000000 */
[----:B------:R-:W-:Y:S01]  /*21c0*/  UISETP.NE.AND UP0, UPT, UR13, UR25, UPT ;  /* 0x000000190d00728c */ /* 0x000fe2000bf05270 */
[----:B------:R4:W-:Y:S08]  /*21d0*/  UTMALDG.3D.MULTICAST [UR16], [UR22], UR6, desc[UR30] ;  /* 0x00001e10160073b4 */ /* 0x0009f00008011806 */
[----:B----4-:R-:W-:Y:S05]  /*21e0*/  BRA.U UP0, `(.L_x_39) ;  /* 0xfffffffd004c7547 */ /* 0x010fea000b83ffff */
.L_x_33:
[C---:B------:R-:W-:Y:S01]  /*21f0*/  LEA R3, R11.reuse, UR7, 0x3 ;  /* 0x000000070b037c11 */ /* 0x040fe2000f8e18ff */
[----:B------:R-:W-:Y:S01]  /*2200*/  NOP ;  /* 0x0000000000007918 */ /* 0x000fe20000000000 */
[----:B-1----:R-:W-:Y:S02]  /*2210*/  SHF.L.U32 R0, R10, 0x1f, RZ ;  /* 0x0000001f0a007819 */ /* 0x002fe400000006ff */
[----:B------:R-:W-:Y:S02]  /*2220*/  LEA R5, R11, UR7, 0x4 ;  /* 0x000000070b057c11 */ /* 0x000fe4000f8e20ff */
[----:B---3--:R-:W1:Y:S02]  /*2230*/  SYNCS.PHASECHK.TRANS64.TRYWAIT P0, [R3+URZ+0x190], R0 ;  /* 0x00019000030075a7 */ /* 0x008e6400080011ff */
[----:B-1----:R-:W-:Y:S05]  /*2240*/  @!P0 BRA `(.L_x_40) ;  /* 0x0000008000088947 */ /* 0x002fea0003800000 */
.L_x_152:
[----:B------:R-:W3:Y:S01]  /*2250*/  LDS.128 R4, [R5+0x220] ;  /* 0x0002200005047984 */ /* 0x000ee20000000c00 */
[----:B------:R-:W-:Y:S01]  /*2260*/  UISETP.GE.AND UP0, UPT, UR42, 0x1, UPT ;  /* 0x000000012a00788c */ /* 0x000fe2000bf06270 */
[----:B------:R-:W-:Y:S01]  /*2270*/  @!PT LDS RZ, [RZ] ;  /* 0x00000000fffff984 */ /* 0x000fe20000000800 */
[----:B------:R-:W-:Y:S01]  /*2280*/  @!PT LDS RZ, [RZ] ;  /* 0x00000000fffff984 */ /* 0x000fe20000000800 */
[----:B------:R-:W-:Y:S01]  /*2290*/  @!PT LDS RZ, [RZ] ;  /* 0x00000000fffff984 */ /* 0x000fe20000000800 */
[----:B------:R-:W-:Y:S01]  /*22a0*/  @!PT LDS RZ, [RZ] ;  /* 0x00000000fffff984 */ /* 0x000fe20000000800 */
[----:B------:R4:W-:Y:S06]  /*22b0*/  MEMBAR.ALL.CTA ;  /* 0x0000000000007992 */ /* 0x0009ec0000008000 */
[----:B----4-:R-:W4:Y:S01]  /*22c0*/  FENCE.VIEW.ASYNC.S ;  /* 0x00000000000073c6 */ /* 0x010f220000000000 */
[----:B---3--:R-:W-:-:S13]  /*22d0*/  LOP3.LUT P0, RZ, R6, 0x1, RZ, 0xc0, !PT ;  /* 0x0000000106ff7812 */ /* 0x008fda000780c0ff */
[----:B----4-:R-:W-:Y:S01]  /*22e0*/  VOTEU.ANY UP1, P0 ;  /* 0x0000000000ff7886 */ /* 0x010fe20000020100 */
[----:B------:R-:W-:-:S13]  /*22f0*/  PLOP3.LUT P0, PT, PT, PT, UP1, 0x80, 0x8 ;  /* 0x000000000008781c */ /* 0x000fda0003f0f018 */
[----:B-1----:R-:W-:Y:S02]  /*2300*/  @P0 LOP3.LUT R0, R5, 0xffff, RZ, 0xc0, !PT ;  /* 0x0000ffff05000812 */ /* 0x002fe400078ec0ff */
[----:B------:R-:W-:Y:S02]  /*2310*/  @P0 MOV R2, R4 ;  /* 0x0000000400020202 */ /* 0x000fe40000000f00 */
[----:B------:R-:W-:Y:S01]  /*2320*/  @P0 R2UR UR6, R0 ;  /* 0x00000000000602ca */ /* 0x000fe200000e0000 */
[----:B------:R-:W-:Y:S01]  /*2330*/  VIADD R0, R3, 0x1a0 ;  /* 0x000001a003007836 */ /* 0x000fe20000000000 */
[----:B------:R-:W-:Y:S02]  /*2340*/  @P0 SHF.R.U32.HI R4, RZ, 0x10, R5 ;  /* 0x00000010ff040819 */ /* 0x000fe40000011605 */
[----:B------:R-:W-:Y:S02]  /*2350*/  @P0 R2UR UR8, R2 ;  /* 0x00000000020802ca */ /* 0x000fe400000e0000 */
[----:B------:R-:W-:-:S02]  /*2360*/  PRMT R0, RZ, 0x654, R0 ;  /* 0x00000654ff007816 */ /* 0x000fc40000000000 */
[----:B------:R-:W-:Y:S02]  /*2370*/  @P0 R2UR UR4, R4 ;  /* 0x00000000040402ca */ /* 0x000fe400000e0000 */
[----:B------:R1:W-:Y:S03]  /*2380*/  SYNCS.ARRIVE.TRANS64.RED.A1T0 RZ, [R0+URZ], RZ ;  /* 0x000000ff00ff79a7 */ /* 0x0003e600081004ff */
[----:B------:R-:W-:-:S04]  /*2390*/  @UP1 UMOV UR37, UR6 ;  /* 0x0000000600251c82 */ /* 0x000fc80008000000 */
[----:B------:R-:W-:-:S04]  /*23a0*/  @UP1 UMOV UR38, UR8 ;  /* 0x0000000800261c82 */ /* 0x000fc80008000000 */
[----:B------:R-:W-:Y:S01]  /*23b0*/  @UP1 UMOV UR36, UR4 ;  /* 0x0000000400241c82 */ /* 0x000fe20008000000 */
[----:B------:R-:W-:Y:S05]  /*23c0*/  BRA.U !UP0, `(.L_x_41) ;  /* 0x0000000108d47547 */ /* 0x000fea000b800000 */
[----:B------:R-:W2:Y:S01]  /*23d0*/  LDCU.128 UR12, c[0x0][0xb10] ;  /* 0x00016200ff0c77ac */ /* 0x000ea20008000c00 */
[----:B------:R-:W3:Y:S01]  /*23e0*/  LDCU UR25, c[0x0][0xb20] ;  /* 0x00016400ff1977ac */ /* 0x000ee20008000800 */
[----:B------:R-:W4:Y:S01]  /*23f0*/  LDCU UR20, c[0x0][0xb0c] ;  /* 0x00016180ff1477ac */ /* 0x000f220008000800 */
[----:B------:R-:W1:Y:S01]  /*2400*/  LDCU.64 UR10, c[0x0][0xb28] ;  /* 0x00016500ff0a77ac */ /* 0x000e620008000a00 */
[----:B------:R-:W-:Y:S02]  /*2410*/  UISETP.NE.AND UP3, UPT, UR42, 0x1, UPT ;  /* 0x000000012a00788c */ /* 0x000fe4000bf65270 */
[----:B--2---:R-:W-:Y:S02]  /*2420*/  UIMAD.WIDE.U32 UR16, UR39, UR15, URZ ;  /* 0x0000000f271072a5 */ /* 0x004fe4000f8e00ff */
[----:B------:R-:W-:Y:S02]  /*2430*/  UIMAD.WIDE.U32 UR8, UR40, UR12, URZ ;  /* 0x0000000c280872a5 */ /* 0x000fe4000f8e00ff */
[----:B------:R-:W-:-:S02]  /*2440*/  UISETP.NE.AND UP0, UPT, UR14, 0x1, UPT ;  /* 0x000000010e00788c */ /* 0x000fc4000bf05270 */
[----:B------:R-:W-:Y:S01]  /*2450*/  UIMAD.WIDE.U32 UR22, UR37, UR15, URZ ;  /* 0x0000000f251672a5 */ /* 0x000fe2000f8e00ff */
[----:B------:R-:W-:Y:S02]  /*2460*/  UMOV UR16, UR17 ;  /* 0x0000001100107c82 */ /* 0x000fe40008000000 */
[----:B------:R-:W-:Y:S01]  /*2470*/  UMOV UR8, UR9 ;  /* 0x0000000900087c82 */ /* 0x000fe20008000000 */
[----:B---3--:R-:W-:Y:S02]  /*2480*/  USHF.R.U32.HI UR16, URZ, UR25, UR16 ;  /* 0x00000019ff107299 */ /* 0x008fe40008011610 */
[----:B----4-:R-:W-:Y:S02]  /*2490*/  UISETP.NE.AND UP2, UPT, UR20, 0x1, UPT ;  /* 0x000000011400788c */ /* 0x010fe4000bf45270 */
[----:B------:R-:W-:Y:S02]  /*24a0*/  USHF.R.U32.HI UR8, URZ, UR13, UR8 ;  /* 0x0000000dff087299 */ /* 0x000fe40008011608 */
[----:B------:R-:W-:-:S02]  /*24b0*/  USEL UR6, UR39, UR16, !UP0 ;  /* 0x0000001027067287 */ /* 0x000fc4000c000000 */
[----:B------:R-:W-:Y:S02]  /*24c0*/  USEL UR8, UR40, UR8, !UP2 ;  /* 0x0000000828087287 */ /* 0x000fe4000d000000 */
[----:B-1----:R-:W-:Y:S01]  /*24d0*/  UIMAD.WIDE.U32 UR16, UR6, UR10, URZ ;  /* 0x0000000a061072a5 */ /* 0x002fe2000f8e00ff */
[----:B------:R-:W-:Y:S01]  /*24e0*/  UMOV UR4, UR23 ;  /* 0x0000001700047c82 */ /* 0x000fe20008000000 */
[----:B------:R-:W-:Y:S02]  /*24f0*/  UIMAD.WIDE.U32 UR18, UR38, UR12, URZ ;  /* 0x0000000c261272a5 */ /* 0x000fe4000f8e00ff */
[----:B------:R-:W-:-:S03]  /*2500*/  UIMAD.WIDE.U32 UR22, UR8, UR10, URZ ;  /* 0x0000000a081672a5 */ /* 0x000fc6000f8e00ff */
[----:B------:R-:W-:Y:S01]  /*2510*/  UMOV UR16, UR17 ;  /* 0x0000001100107c82 */ /* 0x000fe20008000000 */
[----:B------:R-:W-:Y:S02]  /*2520*/  USHF.R.U32.HI UR4, URZ, UR25, UR4 ;  /* 0x00000019ff047299 */ /* 0x000fe40008011604 */
[----:B------:R-:W-:Y:S01]  /*2530*/  @UP3 USHF.R.U32.HI UR6, URZ, UR11, UR16 ;  /* 0x0000000bff063299 */ /* 0x000fe20008011610 */
[----:B------:R-:W-:Y:S01]  /*2540*/  UMOV UR18, UR19 ;  /* 0x0000001300127c82 */ /* 0x000fe20008000000 */
[----:B------:R-:W-:Y:S01]  /*2550*/  UMOV UR22, UR23 ;  /* 0x0000001700167c82 */ /* 0x000fe20008000000 */
[----:B------:R-:W-:Y:S02]  /*2560*/  USHF.R.U32.HI UR13, URZ, UR13, UR18 ;  /* 0x0000000dff0d7299 */ /* 0x000fe40008011612 */
[----:B------:R-:W-:Y:S02]  /*2570*/  USEL UR4, UR37, UR4, !UP0 ;  /* 0x0000000425047287 */ /* 0x000fe4000c000000 */
[----:B------:R-:W-:-:S02]  /*2580*/  @UP3 USHF.R.U32.HI UR8, URZ, UR11, UR22 ;  /* 0x0000000bff083299 */ /* 0x000fc40008011616 */
[----:B------:R-:W-:Y:S02]  /*2590*/  UIMAD UR9, UR42, UR6, URZ ;  /* 0x000000062a0972a4 */ /* 0x000fe4000f8e02ff */
[----:B------:R-:W-:Y:S02]  /*25a0*/  USEL UR6, UR38, UR13, !UP2 ;  /* 0x0000000d26067287 */ /* 0x000fe4000d000000 */
[----:B------:R-:W-:Y:S02]  /*25b0*/  UIMAD UR12, UR42, UR8, URZ ;  /* 0x000000082a0c72a4 */ /* 0x000fe4000f8e02ff */
[----:B------:R-:W-:Y:S02]  /*25c0*/  UISETP.GE.AND UP0, UPT, UR4, UR9, UPT ;  /* 0x000000090400728c */ /* 0x000fe4000bf06270 */
[----:B------:R-:W-:Y:S02]  /*25d0*/  UIMAD.WIDE.U32 UR16, UR4, UR10, URZ ;  /* 0x0000000a041072a5 */ /* 0x000fe4000f8e00ff */
[----:B------:R-:W-:-:S02]  /*25e0*/  UISETP.GE.OR UP0, UPT, UR6, UR12, UP0 ;  /* 0x0000000c0600728c */ /* 0x000fc40008706670 */
[----:B------:R-:W-:Y:S02]  /*25f0*/  UIMAD.WIDE.U32 UR12, UR6, UR10, URZ ;  /* 0x0000000a060c72a5 */ /* 0x000fe4000f8e00ff */
[----:B------:R-:W-:Y:S01]  /*2600*/  UIADD3 UR15, UPT, UPT, -UR4, URZ, URZ ;  /* 0x000000ff040f7290 */ /* 0x000fe2000fffe1ff */
[----:B------:R-:W-:Y:S01]  /*2610*/  UMOV UR10, UR17 ;  /* 0x00000011000a7c82 */ /* 0x000fe20008000000 */
[----:B------:R-:W-:Y:S02]  /*2620*/  UIADD3 UR12, UPT, UPT, -UR6, URZ, URZ ;  /* 0x000000ff060c7290 */ /* 0x000fe4000fffe1ff */
[----:B------:R-:W-:-:S03]  /*2630*/  USHF.R.U32.HI UR10, URZ, UR11, UR10 ;  /* 0x0000000bff0a7299 */ /* 0x000fc6000801160a */
[----:B------:R-:W-:Y:S01]  /*2640*/  @!UP0 UMOV UR9, UR13 ;  /* 0x0000000d00098c82 */ /* 0x000fe20008000000 */
[----:B------:R-:W-:Y:S02]  /*2650*/  UIMAD UR15, UR14, UR15, UR37 ;  /* 0x0000000f0e0f72a4 */ /* 0x000fe4000f8e0225 */
[----:B------:R-:W-:Y:S02]  /*2660*/  USEL UR10, UR4, UR10, !UP3 ;  /* 0x0000000a040a7287 */ /* 0x000fe4000d800000 */
[----:B------:R-:W-:Y:S02]  /*2670*/  @!UP0 USHF.R.U32.HI UR9, URZ, UR11, UR9 ;  /* 0x0000000bff098299 */ /* 0x000fe40008011609 */
[----:B------:R-:W-:Y:S02]  /*2680*/  UIADD3 UR11, UPT, UPT, -UR10, URZ, URZ ;  /* 0x000000ff0a0b7290 */ /* 0x000fe4000fffe1ff */
[----:B------:R-:W-:Y:S02]  /*2690*/  @!UP0 USEL UR9, UR6, UR9, !UP3 ;  /* 0x0000000906098287 */ /* 0x000fe4000d800000 */
[----:B------:R-:W-:-:S02]  /*26a0*/  UIMAD UR11, UR42, UR11, UR4 ;  /* 0x0000000b2a0b72a4 */ /* 0x000fc4000f8e0204 */
[----:B------:R-:W-:Y:S02]  /*26b0*/  @!UP0 UIADD3 UR10, UPT, UPT, UR10, -UR9, URZ ;  /* 0x800000090a0a8290 */ /* 0x000fe4000fffe0ff */
[----:B------:R-:W-:Y:S02]  /*26c0*/  @!UP0 UIMAD UR9, UR11, UR8, UR9 ;  /* 0x000000080b0982a4 */ /* 0x000fe4000f8e0209 */
[----:B------:R-:W-:Y:S02]  /*26d0*/  @!UP0 UIMAD UR4, UR42, UR10, UR6 ;  /* 0x0000000a2a0482a4 */ /* 0x000fe4000f8e0206 */
[----:B------:R-:W-:Y:S02]  /*26e0*/  UIMAD UR8, UR20, UR12, UR38 ;  /* 0x0000000c140872a4 */ /* 0x000fe4000f8e0226 */
[----:B------:R-:W-:Y:S01]  /*26f0*/  UIMAD UR37, UR4, UR14, UR15 ;  /* 0x0000000e042572a4 */ /* 0x000fe2000f8e020f */
[----:B------:R-:W-:Y:S02]  /*2700*/  @!UP0 UMOV UR6, UR9 ;  /* 0x0000000900068c82 */ /* 0x000fe40008000000 */
[----:B------:R-:W-:-:S12]  /*2710*/  UIMAD UR38, UR6, UR20, UR8 ;  /* 0x00000014062672a4 */ /* 0x000fd8000f8e0208 */
.L_x_41:
[----:B------:R-:W3:Y:S02]  /*2720*/  LDCU UR4, c[0x0][0xb30] ;  /* 0x00016600ff0477ac */ /* 0x000ee40008000800 */
[----:B---3--:R-:W-:-:S09]  /*2730*/  UISETP.NE.AND UP0, UPT, UR4, 0x1, UPT ;  /* 0x000000010400788c */ /* 0x008fd2000bf05270 */
[----:B------:R-:W-:Y:S05]  /*2740*/  BRA.U UP0, `(.L_x_42) ;  /* 0x0000000100447547 */ /* 0x000fea000b800000 */
[----:B------:R-:W3:Y:S01]  /*2750*/  LDCU.128 UR12, c[0x0][0xb10] ;  /* 0x00016200ff0c77ac */ /* 0x000ee20008000c00 */
[----:B------:R-:W4:Y:S01]  /*2760*/  LDCU UR16, c[0x0][0xb0c] ;  /* 0x00016180ff1077ac */ /* 0x000f220008000800 */
[----:B------:R-:W1:Y:S01]  /*2770*/  LDCU UR17, c[0x0][0xb20] ;  /* 0x00016400ff1177ac */ /* 0x000e620008000800 */
[----:B---3--:R-:W-:Y:S02]  /*2780*/  UIMAD.WIDE.U32 UR10, UR38, UR12, URZ ;  /* 0x0000000c260a72a5 */ /* 0x008fe4000f8e00ff */
[----:B------:R-:W-:Y:S02]  /*2790*/  UIMAD.WIDE.U32 UR8, UR37, UR15, URZ ;  /* 0x0000000f250872a5 */ /* 0x000fe4000f8e00ff */
[----:B----4-:R-:W-:Y:S02]  /*27a0*/  UISETP.NE.AND UP2, UPT, UR16, 0x1, UPT ;  /* 0x000000011000788c */ /* 0x010fe4000bf45270 */
[----:B------:R-:W-:Y:S01]  /*27b0*/  UISETP.NE.AND UP0, UPT, UR14, 0x1, UPT ;  /* 0x000000010e00788c */ /* 0x000fe2000bf05270 */
[----:B------:R-:W-:-:S02]  /*27c0*/  UMOV UR6, UR11 ;  /* 0x0000000b00067c82 */ /* 0x000fc40008000000 */
[----:B------:R-:W-:Y:S01]  /*27d0*/  UMOV UR4, UR9 ;  /* 0x0000000900047c82 */ /* 0x000fe20008000000 */
[----:B------:R-:W-:Y:S02]  /*27e0*/  USHF.R.U32.HI UR6, URZ, UR13, UR6 ;  /* 0x0000000dff067299 */ /* 0x000fe40008011606 */
[----:B-1----:R-:W-:Y:S02]  /*27f0*/  USHF.R.U32.HI UR4, URZ, UR17, UR4 ;  /* 0x00000011ff047299 */ /* 0x002fe40008011604 */
[----:B------:R-:W-:Y:S02]  /*2800*/  USEL UR6, UR38, UR6, !UP2 ;  /* 0x0000000626067287 */ /* 0x000fe4000d000000 */
[----:B------:R-:W-:-:S04]  /*2810*/  USEL UR4, UR37, UR4, !UP0 ;  /* 0x0000000425047287 */ /* 0x000fc8000c000000 */
[----:B------:R-:W-:Y:S02]  /*2820*/  UIADD3 UR8, UPT, UPT, UR6, -UR4, URZ ;  /* 0x8000000406087290 */ /* 0x000fe4000fffe0ff */
[----:B------:R-:W-:Y:S02]  /*2830*/  UIADD3 UR4, UPT, UPT, -UR6, UR4, URZ ;  /* 0x0000000406047290 */ /* 0x000fe4000fffe1ff */
[----:B------:R-:W-:Y:S02]  /*2840*/  UIMAD UR37, UR8, UR14, UR37 ;  /* 0x0000000e082572a4 */ /* 0x000fe4000f8e0225 */
[----:B------:R-:W-:-:S12]  /*2850*/  UIMAD UR38, UR4, UR16, UR38 ;  /* 0x00000010042672a4 */ /* 0x000fd8000f8e0226 */
.L_x_42:
[----:B------:R-:W-:Y:S01]  /*2860*/  VIADD R11, R11, 0x1 ;  /* 0x000000010b0b7836 */ /* 0x000fe20000000000 */
[----:B------:R-:W-:Y:S01]  /*2870*/  R2UR UR4, R87 ;  /* 0x00000000570472ca */ /* 0x000fe200000e0000 */
[----:B------:R-:W-:Y:S01]  /*2880*/  UIADD3 UR31, UPT, UPT, UR37, UR59, URZ ;  /* 0x0000003b251f7290 */ /* 0x000fe2000fffe0ff */
[----:B------:R-:W-:Y:S02]  /*2890*/  PLOP3.LUT P1, PT, PT, PT, PT, 0x80, 0x8 ;  /* 0x000000000008781c */ /* 0x000fe40003f2f070 */
[----:B------:R-:W-:-:S04]  /*28a0*/  ISETP.NE.AND P0, PT, R11, 0x2, PT ;  /* 0x000000020b00780c */ /* 0x000fc80003f05270 */
[----:B------:R-:W-:Y:S02]  /*28b0*/  SEL R3, RZ, 0x1, P0 ;  /* 0x00000001ff037807 */ /* 0x000fe40000000000 */
[----:B------:R-:W-:Y:S02]  /*28c0*/  SEL R11, R11, RZ, P0 ;  /* 0x000000ff0b0b7207 */ /* 0x000fe40000000000 */
[----:B------:R-:W-:Y:S01]  /*28d0*/  LOP3.LUT R10, R10, R3, RZ, 0x3c, !PT ;  /* 0x000000030a0a7212 */ /* 0x000fe200078e3cff */
[----:B------:R-:W-:Y:S01]  /*28e0*/  UIADD3 UR30, UPT, UPT, UR38, UR4, URZ ;  /* 0x00000004261e7290 */ /* 0x000fe2000fffe0ff */
[----:B------:R-:W-:Y:S11]  /*28f0*/  BRA.U UP1, `(.L_x_43) ;  /* 0xfffffff101587547 */ /* 0x000ff6000b83ffff */
[----:B------:R-:W-:Y:S01]  /*2900*/  UIADD3 UR7, UPT, UPT, UR7, 0xa0, URZ ;  /* 0x000000a007077890 */ /* 0x000fe2000fffe0ff */
[----:B------:R-:W-:-:S03]  /*2910*/  SHF.L.U32 R3, R12, 0x1f, RZ ;  /* 0x0000001f0c037819 */ /* 0x000fc600000006ff */
[----:B------:R-:W-:-:S09]  /*2920*/  ULEA UR4, UR5, UR7, 0x3 ;  /* 0x0000000705047291 */ /* 0x000fd2000f8e18ff */
[----:B------:R-:W3:Y:S02]  /*2930*/  SYNCS.PHASECHK.TRANS64.TRYWAIT P0, [UR4], R3 ;  /* 0x00000003ff0075a7 */ /* 0x000ee40008001104 */
[----:B---3--:R-:W-:Y:S05]  /*2940*/  @!P0 BRA `(.L_x_44) ;  /* 0x00000078005c8947 */ /* 0x008fea0003800000 */
.L_x_154:
[----:B------:R-:W-:-:S04]  /*2950*/  UIADD3 UR4, UPT, UPT, UR5, 0x1, URZ ;  /* 0x0000000105047890 */ /* 0x000fc8000fffe0ff */
[----:B------:R-:W-:-:S04]  /*2960*/  UISETP.NE.AND UP0, UPT, UR4, 0x14, UPT ;  /* 0x000000140400788c */ /* 0x000fc8000bf05270 */
[----:B------:R-:W-:Y:S02]  /*2970*/  USEL UR6, URZ, 0x1, UP0 ;  /* 0x00000001ff067887 */ /* 0x000fe40008000000 */
[----:B------:R-:W-:-:S04]  /*2980*/  USEL UR4, UR4, URZ, UP0 ;  /* 0x000000ff04047287 */ /* 0x000fc80008000000 */
[----:B------:R-:W-:Y:S01]  /*2990*/  ULEA UR5, UR4, UR7, 0x3 ;  /* 0x0000000704057291 */ /* 0x000fe2000f8e18ff */
[----:B------:R-:W-:-:S04]  /*29a0*/  LOP3.LUT R2, R12, UR6, RZ, 0x3c, !PT ;  /* 0x000000060c027c12 */ /* 0x000fc8000f8e3cff */
[----:B-1----:R-:W-:-:S04]  /*29b0*/  SHF.L.U32 R3, R2, 0x1f, RZ ;  /* 0x0000001f02037819 */ /* 0x002fc800000006ff */
[----:B------:R-:W1:Y:S02]  /*29c0*/  SYNCS.PHASECHK.TRANS64.TRYWAIT P0, [UR5], R3 ;  /* 0x00000003ff0075a7 */ /* 0x000e640008001105 */
[----:B-1----:R-:W-:Y:S05]  /*29d0*/  @!P0 BRA `(.L_x_45) ;  /* 0x0000007800508947 */ /* 0x002fea0003800000 */
.L_x_156:
        /* <DEDUP_REMOVED lines=9> */
.L_x_158:
        /* <DEDUP_REMOVED lines=9> */
.L_x_160:
        /* <DEDUP_REMOVED lines=9> */
.L_x_162:
        /* <DEDUP_REMOVED lines=9> */
.L_x_164:
        /* <DEDUP_REMOVED lines=9> */
.L_x_166:
        /* <DEDUP_REMOVED lines=9> */
.L_x_168:
        /* <DEDUP_REMOVED lines=9> */
.L_x_170:
        /* <DEDUP_REMOVED lines=9> */
.L_x_172:
        /* <DEDUP_REMOVED lines=9> */
.L_x_174:
        /* <DEDUP_REMOVED lines=9> */
.L_x_176:
        /* <DEDUP_REMOVED lines=9> */
.L_x_178:
        /* <DEDUP_REMOVED lines=9> */
.L_x_180:
        /* <DEDUP_REMOVED lines=9> */
.L_x_182:
        /* <DEDUP_REMOVED lines=9> */
.L_x_184:
        /* <DEDUP_REMOVED lines=9> */
.L_x_186:
        /* <DEDUP_REMOVED lines=9> */
.L_x_188:
        /* <DEDUP_REMOVED lines=9> */
.L_x_190:
[----:B------:R-:W-:-:S04]  /*3370*/  UIADD3 UR4, UPT, UPT, UR4, 0x1, URZ ;  /* 0x0000000104047890 */ /* 0x000fc8000fffe0ff */
[----:B------:R-:W-:-:S04]  /*3380*/  UISETP.NE.AND UP0, UPT, UR4, 0x14, UPT ;  /* 0x000000140400788c */ /* 0x000fc8000bf05270 */
[----:B------:R-:W-:Y:S02]  /*3390*/  USEL UR5, URZ, 0x1, UP0 ;  /* 0x00000001ff057887 */ /* 0x000fe40008000000 */
[----:B------:R-:W-:-:S04]  /*33a0*/  USEL UR4, UR4, URZ, UP0 ;  /* 0x000000ff04047287 */ /* 0x000fc80008000000 */
[----:B------:R-:W-:Y:S01]  /*33b0*/  ULEA UR4, UR4, UR7, 0x3 ;  /* 0x0000000704047291 */ /* 0x000fe2000f8e18ff */
[----:B-1----:R-:W-:-:S04]  /*33c0*/  LOP3.LUT R3, R2, UR5, RZ, 0x3c, !PT ;  /* 0x0000000502037c12 */ /* 0x002fc8000f8e3cff */
[----:B------:R-:W-:Y:S01]  /*33d0*/  SHF.L.U32 R3, R3, 0x1f, RZ ;  /* 0x0000001f03037819 */ /* 0x000fe200000006ff */
[----:B------:R-:W-:-:S07]  /*33e0*/  IMAD.U32 R0, RZ, RZ, UR4 ;  /* 0x00000004ff007e24 */ /* 0x000fce000f8e00ff */
.L_x_63:
[----:B-1----:R1:W3:Y:S02]  /*33f0*/  SYNCS.PHASECHK.TRANS64.TRYWAIT P0, [R0+URZ], R3 ;  /* 0x00000003000075a7 */ /* 0x0022e400080011ff */
[----:B---3--:R-:W-:Y:S05]  /*3400*/  @!P0 NANOSLEEP.SYNCS 0x989680 ;  /* 0x009896800000895d */ /* 0x008fea0003900000 */
[----:B------:R-:W3:Y:S02]  /*3410*/  @!P0 SYNCS.PHASECHK.TRANS64 P0, [R0+URZ], R3 ;  /* 0x00000003000085a7 */ /* 0x000ee400080010ff */
[----:B--23--:R-:W-:Y:S05]  /*3420*/  @P0 EXIT ;  /* 0x000000000000094d */ /* 0x00cfea0003800000 */
[----:B------:R-:W-:Y:S05]  /*3430*/  BRA `(.L_x_63) ;  /* 0xfffffffc00ec7947 */ /* 0x000fea000383ffff */
.L_x_23:
[----:B------:R-:W2:Y:S02]  /*3440*/  S2UR UR4, SR_CgaCtaId ;  /* 0x00000000000479c3 */ /* 0x000ea40000008800 */
[----:B--2---:R-:W-:-:S04]  /*3450*/  UISETP.NE.AND UP0, UPT, UR4, URZ, UPT ;  /* 0x000000ff0400728c */ /* 0x004fc8000bf05270 */
[----:B------:R-:W-:-:S09]  /*3460*/  UISETP.NE.OR UP0, UPT, UR18, 0x1, UP0 ;  /* 0x000000011200788c */ /* 0x000fd20008705670 */
[----:B------:R-:W-:Y:S05]  /*3470*/  BRA.U UP0, `(.L_x_64) ;  /* 0x00000005004c7547 */ /* 0x000fea000b800000 */
[----:B------:R-:W2:Y:S01]  /*3480*/  S2UR UR5, SR_CgaCtaId ;  /* 0x00000000000579c3 */ /* 0x000ea20000008800 */
[----:B------:R-:W-:Y:S01]  /*3490*/  UMOV UR4, 0x400 ;  /* 0x0000040000047882 */ /* 0x000fe20000000000 */
[----:B------:R-:W-:Y:S01]  /*34a0*/  ISETP.GE.U32.AND P2, PT, R0, 0x2, PT ;  /* 0x000000020000780c */ /* 0x000fe20003f46070 */
[----:B------:R-:W-:Y:S01]  /*34b0*/  IMAD.MOV.U32 R12, RZ, RZ, 0x1 ;  /* 0x00000001ff0c7424 */ /* 0x000fe200078e00ff */
[----:B------:R-:W-:Y:S02]  /*34c0*/  CS2R R10, SRZ ;  /* 0x00000000000a7805 */ /* 0x000fe4000001ff00 */
[----:B------:R-:W-:Y:S01]  /*34d0*/  CS2R R8, SRZ ;  /* 0x0000000000087805 */ /* 0x000fe2000001ff00 */
[----:B--2---:R-:W-:-:S03]  /*34e0*/  ULEA UR6, UR5, UR4, 0x18 ;  /* 0x0000000405067291 */ /* 0x004fc6000f8ec0ff */
[----:B------:R-:W-:-:S09]  /*34f0*/  UMOV UR5, URZ ;  /* 0x000000ff00057c82 */ /* 0x000fd20008000000 */
.L_x_68:
[----:B------:R-:W-:Y:S02]  /*3500*/  LEA R2, R8, UR6, 0x3 ;  /* 0x0000000608027c11 */ /* 0x000fe4000f8e18ff */
[----:B------:R-:W-:-:S03]  /*3510*/  SHF.L.U32 R5, R9, 0x1f, RZ ;  /* 0x0000001f09057819 */ /* 0x000fc600000006ff */
[----:B------:R-:W-:Y:S01]  /*3520*/  VIADD R4, R2, 0x200 ;  /* 0x0000020002047836 */ /* 0x000fe20000000000 */
[----:B------:R-:W2:Y:S02]  /*3530*/  SYNCS.PHASECHK.TRANS64.TRYWAIT P0, [R2+URZ+0x1f0], R5 ;  /* 0x0001f005020075a7 */ /* 0x000ea400080011ff */
[----:B--2---:R-:W-:Y:S05]  /*3540*/  @!P0 BRA `(.L_x_65) ;  /* 0x0000007400248947 */ /* 0x004fea0003800000 */
.L_x_191:
[----:B------:R-:W-:Y:S01]  /*3550*/  ULEA UR4, UR5, UR6, 0x3 ;  /* 0x0000000605047291 */ /* 0x000fe2000f8e18ff */
[----:B------:R-:W-:Y:S02]  /*3560*/  PRMT R4, RZ, 0x654, R4 ;  /* 0x00000654ff047816 */ /* 0x000fe40000000004 */
[----:B--2---:R-:W-:Y:S01]  /*3570*/  SHF.L.U32 R5, R12, 0x1f, RZ ;  /* 0x0000001f0c057819 */ /* 0x004fe200000006ff */
[----:B------:R-:W-:Y:S01]  /*3580*/  UIADD3 UR7, UPT, UPT, UR4, 0x190, URZ ;  /* 0x0000019004077890 */ /* 0x000fe2000fffe0ff */
[----:B------:R2:W-:Y:S05]  /*3590*/  SYNCS.ARRIVE.TRANS64.RED.A1T0 RZ, [R4+URZ], RZ ;  /* 0x000000ff04ff79a7 */ /* 0x0005ea00081004ff */
[----:B------:R-:W-:Y:S01]  /*35a0*/  IMAD.U32 R7, RZ, RZ, UR7 ;  /* 0x00000007ff077e24 */ /* 0x000fe2000f8e00ff */
[----:B------:R-:W3:Y:S04]  /*35b0*/  SYNCS.PHASECHK.TRANS64.TRYWAIT P0, [UR4+0x1a0], R5 ;  /* 0x0001a005ff0075a7 */ /* 0x000ee80008001104 */
[----:B------:R-:W-:Y:S01]  /*35c0*/  PRMT R6, R0, 0x654, R7 ;  /* 0x0000065400067816 */ /* 0x000fe20000000007 */
[----:B--2---:R-:W-:Y:S01]  /*35d0*/  @!P2 IMAD.MOV.U32 R4, RZ, RZ, 0x10 ;  /* 0x00000010ff04a424 */ /* 0x004fe200078e00ff */
[----:B---3--:R-:W-:Y:S06]  /*35e0*/  @!P0 BRA `(.L_x_66) ;  /* 0x0000007400108947 */ /* 0x008fec0003800000 */
.L_x_193:
[----:B------:R-:W-:Y:S01]  /*35f0*/  ULEA UR8, UR5, UR6, 0x4 ;  /* 0x0000000605087291 */ /* 0x000fe2000f8e20ff */
[----:B------:R-:W-:Y:S01]  /*3600*/  SEL R3, R6, R3, !P2 ;  /* 0x0000000306037207 */ /* 0x000fe20005000000 */
[----:B------:R-:W-:Y:S01]  /*3610*/  UIADD3 UR9, UPT, UPT, UR4, 0x190, URZ ;  /* 0x0000019004097890 */ /* 0x000fe2000fffe0ff */
[----:B--2---:R-:W-:Y:S01]  /*3620*/  LEA R2, R11, UR6, 0x3 ;  /* 0x000000060b027c11 */ /* 0x004fe2000f8e18ff */
[----:B------:R-:W-:Y:S01]  /*3630*/  UIADD3 UR8, UPT, UPT, UR8, 0x220, URZ ;  /* 0x0000022008087890 */ /* 0x000fe2000fffe0ff */
[----:B------:R-:W-:Y:S01]  /*3640*/  SHF.L.U32 R5, R10, 0x1f, RZ ;  /* 0x0000001f0a057819 */ /* 0x000fe200000006ff */
[----:B------:R2:W-:Y:S01]  /*3650*/  @!P2 SYNCS.ARRIVE.TRANS64.RED RZ, [R3+URZ], R4 ;  /* 0x0000000403ffa9a7 */ /* 0x0005e200080004ff */
[----:B------:R-:W-:Y:S01]  /*3660*/  UIADD3 UR4, UPT, UPT, UR5, 0x1, URZ ;  /* 0x0000000105047890 */ /* 0x000fe2000fffe0ff */
[----:B------:R-:W-:-:S03]  /*3670*/  VIADD R8, R8, 0x1 ;  /* 0x0000000108087836 */ /* 0x000fc60000000000 */
[----:B------:R-:W-:Y:S02]  /*3680*/  UISETP.NE.AND UP0, UPT, UR4, 0x2, UPT ;  /* 0x000000020400788c */ /* 0x000fe4000bf05270 */
[----:B------:R-:W-:Y:S06]  /*3690*/  UGETNEXTWORKID.BROADCAST [UR8], [UR9] ;  /* 0x00000000080073ca */ /* 0x000fec0008000100 */
[----:B------:R-:W-:Y:S01]  /*36a0*/  USEL UR7, URZ, 0x1, UP0 ;  /* 0x00000001ff077887 */ /* 0x000fe20008000000 */
[----:B------:R-:W-:Y:S01]  /*36b0*/  ISETP.NE.AND P0, PT, R8, 0x2, PT ;  /* 0x000000020800780c */ /* 0x000fe20003f05270 */
[----:B------:R-:W-:Y:S01]  /*36c0*/  USEL UR5, UR4, URZ, UP0 ;  /* 0x000000ff04057287 */ /* 0x000fe20008000000 */
[----:B------:R-:W3:Y:S03]  /*36d0*/  SYNCS.PHASECHK.TRANS64.TRYWAIT P1, [R2+URZ+0x190], R5 ;  /* 0x00019005020075a7 */ /* 0x000ee600080211ff */
[----:B------:R-:W-:Y:S01]  /*36e0*/  LOP3.LUT R12, R12, UR7, RZ, 0x3c, !PT ;  /* 0x000000070c0c7c12 */ /* 0x000fe2000f8e3cff */
[----:B--23--:R-:W-:Y:S07]  /*36f0*/  @!P1 BRA `(.L_x_67) ;  /* 0x0000007000e49947 */ /* 0x00cfee0003800000 */
.L_x_194:
[C---:B------:R-:W-:Y:S01]  /*3700*/  LEA R4, R11.reuse, UR6, 0x4 ;  /* 0x000000060b047c11 */ /* 0x040fe2000f8e20ff */
[----:B--2---:R-:W-:Y:S01]  /*3710*/  VIADD R2, R2, 0x1a0 ;  /* 0x000001a002027836 */ /* 0x004fe20000000000 */
[----:B------:R-:W-:Y:S01]  /*3720*/  SEL R8, R8, RZ, P0 ;  /* 0x000000ff08087207 */ /* 0x000fe20000000000 */
[----:B------:R-:W-:-:S03]  /*3730*/  VIADD R11, R11, 0x1 ;  /* 0x000000010b0b7836 */ /* 0x000fc60000000000 */
[----:B------:R-:W2:Y:S01]  /*3740*/  LDS.128 R4, [R4+0x220] ;  /* 0x0002200004047984 */ /* 0x000ea20000000c00 */
[----:B------:R-:W-:Y:S02]  /*3750*/  PRMT R2, RZ, 0x654, R2 ;  /* 0x00000654ff027816 */ /* 0x000fe40000000002 */
[C---:B------:R-:W-:Y:S01]  /*3760*/  ISETP.NE.AND P1, PT, R11.reuse, 0x2, PT ;  /* 0x000000020b00780c */ /* 0x040fe20003f25270 */
[----:B------:R-:W-:Y:S01]  /*3770*/  @!PT LDS RZ, [RZ] ;  /* 0x00000000fffff984 */ /* 0x000fe20000000800 */
[----:B------:R-:W-:Y:S01]  /*3780*/  @!PT LDS RZ, [RZ] ;  /* 0x00000000fffff984 */ /* 0x000fe20000000800 */
[----:B------:R-:W-:Y:S01]  /*3790*/  @!PT LDS RZ, [RZ] ;  /* 0x00000000fffff984 */ /* 0x000fe20000000800 */
[----:B------:R-:W-:Y:S01]  /*37a0*/  @!PT LDS RZ, [RZ] ;  /* 0x00000000fffff984 */ /* 0x000fe20000000800 */
[----:B------:R3:W-:Y:S06]  /*37b0*/  MEMBAR.ALL.CTA ;  /* 0x0000000000007992 */ /* 0x0007ec0000008000 */
[----:B---3--:R-:W3:Y:S01]  /*37c0*/  FENCE.VIEW.ASYNC.S ;  /* 0x00000000000073c6 */ /* 0x008ee20000000000 */
[----:B------:R-:W-:Y:S01]  /*37d0*/  SEL R11, R11, RZ, P1 ;  /* 0x000000ff0b0b7207 */ /* 0x000fe20000800000 */
[----:B---3--:R3:W-:Y:S01]  /*37e0*/  SYNCS.ARRIVE.TRANS64.RED.A1T0 RZ, [R2+URZ], RZ ;  /* 0x000000ff02ff79a7 */ /* 0x0087e200081004ff */
[----:B--2---:R-:W-:-:S02]  /*37f0*/  LOP3.LUT P3, RZ, R6, 0x1, RZ, 0xc0, !PT ;  /* 0x0000000106ff7812 */ /* 0x004fc4000786c0ff */
[----:B------:R-:W-:-:S04]  /*3800*/  SEL R5, RZ, 0x1, P1 ;  /* 0x00000001ff057807 */ /* 0x000fc80000800000 */
[----:B------:R-:W-:Y:S02]  /*3810*/  LOP3.LUT R10, R10, R5, RZ, 0x3c, !PT ;  /* 0x000000050a0a7212 */ /* 0x000fe400078e3cff */
[----:B---3--:R-:W-:-:S04]  /*3820*/  SEL R2, RZ, 0x1, P0 ;  /* 0x00000001ff027807 */ /* 0x008fc80000000000 */
[----:B------:R-:W-:Y:S01]  /*3830*/  LOP3.LUT R9, R9, R2, RZ, 0x3c, !PT ;  /* 0x0000000209097212 */ /* 0x000fe200078e3cff */
[----:B------:R-:W-:Y:S06]  /*3840*/  @P3 BRA `(.L_x_68) ;  /* 0xfffffffc002c3947 */ /* 0x000fec000383ffff */
[----:B------:R-:W-:Y:S01]  /*3850*/  ULEA UR4, UR5, UR6, 0x3 ;  /* 0x0000000605047291 */ /* 0x000fe2000f8e18ff */
[----:B------:R-:W-:-:S08]  /*3860*/  SHF.L.U32 R3, R12, 0x1f, RZ ;  /* 0x0000001f0c037819 */ /* 0x000fd000000006ff */
[----:B------:R-:W2:Y:S02]  /*3870*/  SYNCS.PHASECHK.TRANS64 P0, [UR4+0x1a0], R3 ;  /* 0x0001a003ff0075a7 */ /* 0x000ea40008001004 */
[----:B--2---:R-:W-:Y:S05]  /*3880*/  @P0 BRA `(.L_x_69) ;  /* 0x0000000000080947 */ /* 0x004fea0003800000 */
[----:B------:R-:W2:Y:S02]  /*3890*/  SYNCS.PHASECHK.TRANS64.TRYWAIT P0, [UR4+0x1a0], R3 ;  /* 0x0001a003ff0075a7 */ /* 0x000ea40008001104 */
[----:B--2---:R-:W-:Y:S05]  /*38a0*/  @!P0 BRA `(.L_x_70) ;  /* 0x00000070008c8947 */ /* 0x004fea0003800000 */
.L_x_69:
[----:B------:R-:W-:-:S04]  /*38b0*/  UIADD3 UR7, UPT, UPT, UR5, 0x1, URZ ;  /* 0x0000000105077890 */ /* 0x000fc8000fffe0ff */
[----:B------:R-:W-:-:S04]  /*38c0*/  UISETP.NE.AND UP0, UPT, UR7, 0x2, UPT ;  /* 0x000000020700788c */ /* 0x000fc8000bf05270 */
[----:B------:R-:W-:Y:S02]  /*38d0*/  USEL UR8, URZ, 0x1, UP0 ;  /* 0x00000001ff087887 */ /* 0x000fe40008000000 */
[----:B------:R-:W-:-:S04]  /*38e0*/  USEL UR7, UR7, URZ, UP0 ;  /* 0x000000ff07077287 */ /* 0x000fc80008000000 */
[----:B------:R-:W-:Y:S01]  /*38f0*/  ULEA UR7, UR7, UR6, 0x3 ;  /* 0x0000000607077291 */ /* 0x000fe2000f8e18ff */
[----:B--2---:R-:W-:-:S04]  /*3900*/  LOP3.LUT R3, R12, UR8, RZ, 0x3c, !PT ;  /* 0x000000080c037c12 */ /* 0x004fc8000f8e3cff */
[----:B------:R-:W-:-:S04]  /*3910*/  SHF.L.U32 R0, R3, 0x1f, RZ ;  /* 0x0000001f03007819 */ /* 0x000fc800000006ff */
[----:B------:R-:W2:Y:S02]  /*3920*/  SYNCS.PHASECHK.TRANS64 P0, [UR7+0x1a0], R0 ;  /* 0x0001a000ff0075a7 */ /* 0x000ea40008001007 */
[----:B-12---:R-:W-:Y:S05]  /*3930*/  @P0 EXIT ;  /* 0x000000000000094d */ /* 0x006fea0003800000 */
[----:B------:R-:W-:Y:S02]  /*3940*/  SHF.L.U32 R3, R3, 0x1f, RZ ;  /* 0x0000001f03037819 */ /* 0x000fe400000006ff */
[----:B------:R-:W-:-:S07]  /*3950*/  MOV R0, UR7 ;  /* 0x0000000700007c02 */ /* 0x000fce0008000f00 */
.L_x_71:
[----:B-1----:R1:W2:Y:S02]  /*3960*/  SYNCS.PHASECHK.TRANS64.TRYWAIT P0, [R0+URZ+0x1a0], R3 ;  /* 0x0001a003000075a7 */ /* 0x0022a400080011ff */
[----:B--2---:R-:W-:Y:S05]  /*3970*/  @!P0 NANOSLEEP.SYNCS 0x989680 ;  /* 0x009896800000895d */ /* 0x004fea0003900000 */
[----:B------:R-:W2:Y:S02]  /*3980*/  @!P0 SYNCS.PHASECHK.TRANS64 P0, [R0+URZ+0x1a0], R3 ;  /* 0x0001a003000085a7 */ /* 0x000ea400080010ff */
[----:B--2---:R-:W-:Y:S05]  /*3990*/  @P0 EXIT ;  /* 0x000000000000094d */ /* 0x004fea0003800000 */
[----:B------:R-:W-:Y:S05]  /*39a0*/  BRA `(.L_x_71) ;  /* 0xfffffffc00ec7947 */ /* 0x000fea000383ffff */
.L_x_64:
[----:B------:R-:W-:Y:S05]  /*39b0*/  BRA.U UP5, `(.L_x_72) ;  /* 0x0000000d05847547 */ /* 0x000fea000b800000 */
[----:B------:R-:W2:Y:S01]  /*39c0*/  S2UR UR7, SR_CgaCtaId ;  /* 0x00000000000779c3 */ /* 0x000ea20000008800 */
[----:B------:R-:W-:Y:S01]  /*39d0*/  UMOV UR4, 0x40 ;  /* 0x0000004000047882 */ /* 0x000fe20000000000 */
[----:B------:R-:W-:Y:S01]  /*39e0*/  NOP ;  /* 0x0000000000007918 */ /* 0x000fe20000000000 */
[----:B------:R-:W-:Y:S01]  /*39f0*/  UMOV UR6, 0x400 ;  /* 0x0000040000067882 */ /* 0x000fe20000000000 */
[----:B--2---:R-:W-:Y:S02]  /*3a00*/  ULEA UR5, UR7, UR4, 0x18 ;  /* 0x0000000407057291 */ /* 0x004fe4000f8ec0ff */
[----:B------:R-:W-:-:S07]  /*3a10*/  ULEA UR6, UR7, UR6, 0x18 ;  /* 0x0000000607067291 */ /* 0x000fce000f8ec0ff */
[----:B------:R-:W2:Y:S02]  /*3a20*/  LDS.U8 R0, [UR5+0x1c] ;  /* 0x00001c05ff007984 */ /* 0x000ea40008000000 */
[----:B--2---:R-:W-:-:S13]  /*3a30*/  ISETP.NE.AND P0, PT, R0, RZ, PT ;  /* 0x000000ff0000720c */ /* 0x004fda0003f05270 */
[----:B------:R-:W-:Y:S05]  /*3a40*/  @P0 BRA `(.L_x_73) ;  /* 0x0000000000580947 */ /* 0x000fea0003800000 */
[----:B------:R-:W-:-:S13]  /*3a50*/  ELECT P0, URZ, PT ;  /* 0x0000000000ff782f */ /* 0x000fda0003800000 */
[----:B------:R-:W-:Y:S05]  /*3a60*/  @!P0 BRA `(.L_x_74) ;  /* 0x0000000000608947 */ /* 0x000fea0003800000 */
[----:B------:R-:W-:Y:S01]  /*3a70*/  UMOV UR4, 0x10 ;  /* 0x0000001000047882 */ /* 0x000fe20000000000 */
[----:B------:R-:W-:Y:S01]  /*3a80*/  HFMA2 R0, -RZ, RZ, 0, 5.9604644775390625e-08 ;  /* 0x00000001ff007431 */ /* 0x000fe200000001ff */
[----:B------:R-:W-:-:S03]  /*3a90*/  MOV R3, 0xffff ;  /* 0x0000ffff00037802 */ /* 0x000fc60000000f00 */
[----:B------:R-:W-:Y:S04]  /*3aa0*/  DEPBAR.LE SB2, 0x36 ;  /* 0x0000ad800000791a */ /* 0x000fe80000000000 */
[----:B------:R-:W2:Y:S02]  /*3ab0*/  UTCATOMSWS.FIND_AND_SET.ALIGN UP0, UR4, UR4 ;  /* 0x00000004000475e3 */ /* 0x000ea40008000800 */
[----:B--2---:R-:W-:Y:S01]  /*3ac0*/  MOV R4, UR4 ;  /* 0x0000000400047c02 */ /* 0x004fe20008000f00 */
[----:B------:R-:W-:Y:S06]  /*3ad0*/  BRA.U UP0, `(.L_x_75) ;  /* 0x0000000100187547 */ /* 0x000fec000b800000 */
.L_x_76:
[----:B------:R-:W-:Y:S05]  /*3ae0*/  NANOSLEEP 0x64 ;  /* 0x000000640000795d */ /* 0x000fea0003800000 */
[----:B------:R-:W-:-:S05]  /*3af0*/  UMOV UR4, 0x10 ;  /* 0x0000001000047882 */ /* 0x000fca0000000000 */
[----:B------:R-:W-:Y:S04]  /*3b00*/  DEPBAR.LE SB2, 0x36 ;  /* 0x0000ad800000791a */ /* 0x000fe80000000000 */
[----:B------:R-:W2:Y:S02]  /*3b10*/  UTCATOMSWS.FIND_AND_SET.ALIGN UP0, UR4, UR4 ;  /* 0x00000004000475e3 */ /* 0x000ea40008000800 */
[----:B--2---:R-:W-:Y:S01]  /*3b20*/  MOV R4, UR4 ;  /* 0x0000000400047c02 */ /* 0x004fe20008000f00 */
[----:B------:R-:W-:Y:S05]  /*3b30*/  BRA.U !UP0, `(.L_x_76) ;  /* 0xfffffffd08e87547 */ /* 0x000fea000b83ffff */
.L_x_75:
[-C--:B------:R-:W-:Y:S02]  /*3b40*/  SHF.L.U32 R3, R3, R4.reuse, RZ ;  /* 0x0000000403037219 */ /* 0x080fe400000006ff */
[----:B------:R-:W-:Y:S01]  /*3b50*/  SHF.L.U32 R0, R0, R4, RZ ;  /* 0x0000000400007219 */ /* 0x000fe200000006ff */
[----:B------:R-:W-:Y:S02]  /*3b60*/  IMAD.SHL.U32 R4, R4, 0x20, RZ ;  /* 0x0000002004047824 */ /* 0x000fe400078e00ff */
[----:B------:R2:W-:Y:S04]  /*3b70*/  ATOMS.OR RZ, [UR5+0x14], R3 ;  /* 0x00001403ffff798c */ /* 0x0005e8000b000005 */
[----:B------:R2:W-:Y:S04]  /*3b80*/  ATOMS.OR RZ, [UR5+0x18], R0 ;  /* 0x00001800ffff798c */ /* 0x0005e8000b000005 */
[----:B------:R2:W-:Y:S01]  /*3b90*/  STS [UR6+0x240], R4 ;  /* 0x00024004ff007988 */ /* 0x0005e20008000806 */
[----:B------:R-:W-:Y:S05]  /*3ba0*/  BRA `(.L_x_74) ;  /* 0x0000000000107947 */ /* 0x000fea0003800000 */
.L_x_73:
[----:B------:R-:W-:Y:S02]  /*3bb0*/  MOV R0, 0xffffffff ;  /* 0xffffffff00007802 */ /* 0x000fe40000000f00 */
[----:B------:R-:W-:-:S03]  /*3bc0*/  MOV R4, 0x3bf0 ;  /* 0x00003bf000047802 */ /* 0x000fc60000000f00 */
[----:B------:R2:W-:Y:S04]  /*3bd0*/  STS [UR6+0x240], R0 ;  /* 0x00024000ff007988 */ /* 0x0005e80008000806 */
[----:B-12--5:R-:W-:Y:S05]  /*3be0*/  CALL.REL.NOINC `($__internal_1_$__cuda_sm10x_tcgen05_guardrail_trap_phase_invalid_during_alloc) ;  /* 0x0000007400d07944 */ /* 0x026fea0003c00000 */
.L_x_74:
[----:B------:R-:W-:Y:S05]  /*3bf0*/  WARPSYNC.ALL ;  /* 0x0000000000007948 */ /* 0x000fea0003800000 */
[----:B------:R-:W3:Y:S01]  /*3c00*/  S2UR UR4, SR_CgaCtaId ;  /* 0x00000000000479c3 */ /* 0x000ee20000008800 */
[----:B------:R-:W-:Y:S01]  /*3c10*/  UMOV UR13, 0x400 ;  /* 0x00000400000d7882 */ /* 0x000fe20000000000 */
[----:B------:R-:W-:-:S06]  /*3c20*/  NOP ;  /* 0x0000000000007918 */ /* 0x000fcc0000000000 */
[----:B------:R-:W-:Y:S06]  /*3c30*/  BAR.ARV 0x6, 0xa0 ;  /* 0x0182800000007b1d */ /* 0x000fec0000002000 */
[----:B------:R-:W4:Y:S01]  /*3c40*/  LDCU UR5, c[0x0][0x38c] ;  /* 0x00007180ff0577ac */ /* 0x000f220008000800 */
[----:B------:R-:W-:Y:S01]  /*3c50*/  LOP3.LUT R2, R2, 0xffff, RZ, 0xc0, !PT ;  /* 0x0000ffff02027812 */ /* 0x000fe200078ec0ff */
[----:B------:R-:W-:Y:S01]  /*3c60*/  IMAD.MOV.U32 R11, RZ, RZ, 0x1 ;  /* 0x00000001ff0b7424 */ /* 0x000fe200078e00ff */
[----:B------:R-:W-:Y:S01]  /*3c70*/  CS2R R8, SRZ ;  /* 0x0000000000087805 */ /* 0x000fe2000001ff00 */
[----:B------:R-:W1:Y:S01]  /*3c80*/  LDCU UR8, c[0x0][0x38c] ;  /* 0x00007180ff0877ac */ /* 0x000e620008000800 */
[----:B------:R-:W-:Y:S01]  /*3c90*/  R2UR UR15, R2 ;  /* 0x00000000020f72ca */ /* 0x000fe200000e0000 */
[----:B------:R-:W-:Y:S01]  /*3ca0*/  IMAD.MOV.U32 R10, RZ, RZ, RZ ;  /* 0x000000ffff0a7224 */ /* 0x000fe200078e00ff */
[----:B------:R-:W-:Y:S01]  /*3cb0*/  UMOV UR18, URZ ;  /* 0x000000ff00127c82 */ /* 0x000fe20008000000 */
[----:B------:R-:W-:Y:S01]  /*3cc0*/  UMOV UR10, URZ ;  /* 0x000000ff000a7c82 */ /* 0x000fe20008000000 */
[----:B---3--:R-:W-:Y:S01]  /*3cd0*/  ULEA UR13, UR4, UR13, 0x18 ;  /* 0x0000000d040d7291 */ /* 0x008fe2000f8ec0ff */
[----:B------:R-:W-:Y:S01]  /*3ce0*/  UMOV UR20, 0x0 ;  /* 0x0000000000147882 */ /* 0x000fe20000000000 */
[----:B------:R-:W-:-:S02]  /*3cf0*/  UMOV UR21, 0x4400010 ;  /* 0x0440001000157882 */ /* 0x000fc40000000000 */
[----:B------:R-:W-:Y:S02]  /*3d00*/  UIADD3 UR6, UPT, UPT, UR13, 0x6600, URZ ;  /* 0x000066000d067890 */ /* 0x000fe4000fffe0ff */
[----:B------:R-:W-:Y:S02]  /*3d10*/  UIADD3 UR7, UPT, UPT, UR13, 0x10600, URZ ;  /* 0x000106000d077890 */ /* 0x000fe4000fffe0ff */
[----:B----4-:R-:W-:Y:S01]  /*3d20*/  UIADD3 UR5, UPT, UPT, UR5, 0x1f, URZ ;  /* 0x0000001f05057890 */ /* 0x010fe2000fffe0ff */
[----:B--2---:R-:W2:Y:S01]  /*3d30*/  LDS R0, [UR13+0x240] ;  /* 0x0002400dff007984 */ /* 0x004ea20008000800 */
[----:B------:R-:W-:Y:S02]  /*3d40*/  USHF.R.U32.HI UR6, URZ, 0x4, UR6 ;  /* 0x00000004ff067899 */ /* 0x000fe40008011606 */
[----:B------:R-:W-:Y:S02]  /*3d50*/  USHF.R.S32.HI UR4, URZ, 0x1f, UR5 ;  /* 0x0000001fff047899 */ /* 0x000fe40008011405 */
[----:B------:R-:W-:-:S02]  /*3d60*/  ULOP3.LUT UR6, UR6, 0x3fff, URZ, 0xc0, !UPT ;  /* 0x00003fff06067892 */ /* 0x000fc4000f8ec0ff */
[----:B------:R-:W-:Y:S02]  /*3d70*/  ULEA.HI UR4, UR4, UR5, URZ, 0x5 ;  /* 0x0000000504047291 */ /* 0x000fe4000f8f28ff */
[----:B------:R-:W-:Y:S02]  /*3d80*/  USHF.R.U32.HI UR5, URZ, 0x4, UR7 ;  /* 0x00000004ff057899 */ /* 0x000fe40008011607 */
[----:B------:R-:W-:Y:S02]  /*3d90*/  USHF.R.S32.HI UR22, URZ, 0x5, UR4 ;  /* 0x00000005ff167899 */ /* 0x000fe40008011404 */
[----:B------:R-:W-:Y:S02]  /*3da0*/  ULOP3.LUT UR5, UR5, 0x3fff, URZ, 0xc0, !UPT ;  /* 0x00003fff05057892 */ /* 0x000fe4000f8ec0ff */
[----:B------:R-:W-:Y:S02]  /*3db0*/  UISETP.LT.AND UP0, UPT, UR22, 0x1, UPT ;  /* 0x000000011600788c */ /* 0x000fe4000bf01270 */
[----:B------:R-:W-:-:S02]  /*3dc0*/  ULOP3.LUT UR16, UR6, 0x10000, URZ, 0xfc, !UPT ;  /* 0x0001000006107892 */ /* 0x000fc4000f8efcff */
[----:B------:R-:W-:Y:S02]  /*3dd0*/  USEL UR23, UR22, 0x1, !UP0 ;  /* 0x0000000116177887 */ /* 0x000fe4000c000000 */
[----:B------:R-:W-:Y:S02]  /*3de0*/  ULOP3.LUT UR17, UR5, 0x10000, URZ, 0xfc, !UPT ;  /* 0x0001000005117892 */ /* 0x000fe4000f8efcff */
[----:B------:R-:W-:Y:S02]  /*3df0*/  UIADD3 UR23, UPT, UPT, -UR23, URZ, URZ ;  /* 0x000000ff17177290 */ /* 0x000fe4000fffe1ff */
[----:B-1----:R-:W-:Y:S01]  /*3e00*/  UISETP.GE.AND UP4, UPT, UR8, 0x1, UPT ;  /* 0x000000010800788c */ /* 0x002fe2000bf86270 */
[----:B--2---:R-:W-:-:S15]  /*3e10*/  R2UR UR24, R0 ;  /* 0x00000000001872ca */ /* 0x004fde00000e0000 */
.L_x_83:
[----:B------:R-:W-:Y:S02]  /*3e20*/  LEA R0, R10, UR13, 0x3 ;  /* 0x0000000d0a007c11 */ /* 0x000fe4000f8e18ff */
[----:B------:R-:W-:Y:S02]  /*3e30*/  SHF.L.U32 R5, R9, 0x1f, RZ ;  /* 0x0000001f09057819 */ /* 0x000fe400000006ff */
[----:B------:R-:W-:Y:S01]  /*3e40*/  PLOP3.LUT P0, PT, PT, PT, UP4, 0x80, 0x8 ;  /* 0x000000000008781c */ /* 0x000fe20003f0f048 */
[----:B------:R-:W-:Y:S01]  /*3e50*/  VIADD R3, R0, 0x1a0 ;  /* 0x000001a000037836 */ /* 0x000fe20000000000 */
[----:B-1----:R-:W1:Y:S02]  /*3e60*/  SYNCS.PHASECHK.TRANS64.TRYWAIT P1, [R0+URZ+0x190], R5 ;  /* 0x00019005000075a7 */ /* 0x002e6400080211ff */
[----:B-1-3--:R-:W-:Y:S09]  /*3e70*/  @!P1 BRA `(.L_x_77) ;  /* 0x0000006c00309947 */ /* 0x00aff20003800000 */
.L_x_196:
[----:B------:R-:W-:Y:S01]  /*3e80*/  LEA R4, R10, UR13, 0x4 ;  /* 0x0000000d0a047c11 */ /* 0x000fe2000f8e20ff */
[----:B------:R-:W-:Y:S01]  /*3e90*/  @UP4 ULEA UR4, UR10, UR13, 0x3 ;  /* 0x0000000d0a044291 */ /* 0x000fe2000f8e18ff */
[----:B------:R-:W-:Y:S01]  /*3ea0*/  PLOP3.LUT P2, PT, PT, PT, PT, 0x80, 0x8 ;  /* 0x000000000008781c */ /* 0x000fe20003f4f070 */
[----:B------:R-:W-:Y:S01]  /*3eb0*/  ULEA UR19, UR18, UR13, 0x3 ;  /* 0x0000000d12137291 */ /* 0x000fe2000f8e18ff */
[----:B------:R-:W-:Y:S02]  /*3ec0*/  PRMT R3, RZ, 0x654, R3 ;  /* 0x00000654ff037816 */ /* 0x000fe40000000003 */
[----:B-1----:R-:W1:Y:S01]  /*3ed0*/  LDS.128 R4, [R4+0x220] ;  /* 0x0002200004047984 */ /* 0x002e620000000c00 */
[----:B------:R-:W-:Y:S02]  /*3ee0*/  @P0 SHF.L.U32 R2, R8, 0x1f, RZ ;  /* 0x0000001f08020819 */ /* 0x000fe400000006ff */
[----:B------:R-:W-:Y:S01]  /*3ef0*/  SHF.L.U32 R0, R11, 0x1f, RZ ;  /* 0x0000001f0b007819 */ /* 0x000fe200000006ff */
[----:B------:R-:W-:Y:S01]  /*3f00*/  @!PT LDS RZ, [RZ] ;  /* 0x00000000fffff984 */ /* 0x000fe20000000800 */
[----:B------:R-:W-:Y:S01]  /*3f10*/  @!PT LDS RZ, [RZ] ;  /* 0x00000000fffff984 */ /* 0x000fe20000000800 */
[----:B------:R-:W-:Y:S01]  /*3f20*/  @!PT LDS RZ, [RZ] ;  /* 0x00000000fffff984 */ /* 0x000fe20000000800 */
[----:B------:R-:W-:Y:S01]  /*3f30*/  @!PT LDS RZ, [RZ] ;  /* 0x00000000fffff984 */ /* 0x000fe20000000800 */
[----:B------:R2:W-:Y:S06]  /*3f40*/  MEMBAR.ALL.CTA ;  /* 0x0000000000007992 */ /* 0x0005ec0000008000 */
[----:B--2---:R-:W2:Y:S02]  /*3f50*/  FENCE.VIEW.ASYNC.S ;  /* 0x00000000000073c6 */ /* 0x004ea40000000000 */
[----:B--2---:R2:W-:Y:S01]  /*3f60*/  SYNCS.ARRIVE.TRANS64.RED.A1T0 RZ, [R3+URZ], RZ ;  /* 0x000000ff03ff79a7 */ /* 0x0045e200081004ff */
[----:B------:R2:W3:Y:S01]  /*3f70*/  @P0 SYNCS.PHASECHK.TRANS64.TRYWAIT P2, [UR4], R2 ;  /* 0x00000002ff0005a7 */ /* 0x0004e20008041104 */
[----:B-1----:R-:W-:Y:S01]  /*3f80*/  LOP3.LUT P1, RZ, R6, 0x1, RZ, 0xc0, !PT ;  /* 0x0000000106ff7812 */ /* 0x002fe2000782c0ff */
[----:B------:R-:W1:Y:S02]  /*3f90*/  SYNCS.PHASECHK.TRANS64.TRYWAIT P0, [UR19+0x1d0], R0 ;  /* 0x0001d000ff0075a7 */ /* 0x000e640008001113 */
[----:B-123--:R-:W-:Y:S10]  /*3fa0*/  @!P0 BRA `(.L_x_78) ;  /* 0x0000006800f88947 */ /* 0x00eff40003800000 */
.L_x_198:
[----:B------:R-:W-:Y:S01]  /*3fb0*/  IADD3 R10, PT, PT, R10, 0x1, RZ ;  /* 0x000000010a0a7810 */ /* 0x000fe20007ffe0ff */
[----:B------:R-:W-:Y:S06]  /*3fc0*/  BRA.U !UP4, `(.L_x_79) ;  /* 0x000000010ca07547 */ /* 0x000fec000b800000 */
[----:B------:R-:W-:Y:S02]  /*3fd0*/  ULEA.HI UR4, UR18, UR18, URZ, 0x1 ;  /* 0x0000001212047291 */ /* 0x000fe4000f8f08ff */
[----:B------:R-:W-:Y:S02]  /*3fe0*/  UPLOP3.LUT UP2, UPT, UPT, UPT, UPT, 0x40, 0x4 ;  /* 0x000000000004789c */ /* 0x000fe40003f4e870 */
[----:B------:R-:W-:Y:S02]  /*3ff0*/  USHF.L.U32 UR5, UR4, 0x7, URZ ;  /* 0x0000000704057899 */ /* 0x000fe400080006ff */
[----:B------:R-:W-:Y:S02]  /*4000*/  ULOP3.LUT UR14, UR4, 0xffe, URZ, 0xc0, !UPT ;  /* 0x00000ffe040e7892 */ /* 0x000fe4000f8ec0ff */
[----:B------:R-:W-:Y:S02]  /*4010*/  ULOP3.LUT UR4, UR5, 0xffffff00, URZ, 0xc0, !UPT ;  /* 0xffffff0005047892 */ /* 0x000fe4000f8ec0ff */
[----:B------:R-:W-:-:S02]  /*4020*/  UIADD3 UR14, UPT, UPT, -UR14, UR18, URZ ;  /* 0x000000120e0e7290 */ /* 0x000fc4000fffe1ff */
[----:B------:R-:W-:Y:S01]  /*4030*/  UIADD3 UR4, UPT, UPT, UR24, UR4, URZ ;  /* 0x0000000418047290 */ /* 0x000fe2000fffe0ff */
[----:B------:R-:W-:Y:S01]  /*4040*/  UMOV UR12, UR23 ;  /* 0x00000017000c7c82 */ /* 0x000fe20008000000 */
[----:B------:R-:W-:Y:S02]  /*4050*/  UMOV UR11, UR22 ;  /* 0x00000016000b7c82 */ /* 0x000fe40008000000 */
[----:B------:R-:W-:Y:S01]  /*4060*/  ULEA UR14, UR14, UR4, 0x14 ;  /* 0x000000040e0e7291 */ /* 0x000fe2000f8ea0ff */
[----:B------:R-:W-:-:S11]  /*4070*/  UMOV UR5, UR10 ;  /* 0x0000000a00057c82 */ /* 0x000fd60008000000 */
.L_x_82:
[----:B------:R-:W-:Y:S02]  /*4080*/  UIADD3 UR12, UPT, UPT, UR12, 0x1, URZ ;  /* 0x000000010c0c7890 */ /* 0x000fe4000fffe0ff */
[----:B--2---:R-:W-:Y:S02]  /*4090*/  ULEA UR6, UR5, UR13, 0x3 ;  /* 0x0000000d05067291 */ /* 0x004fe4000f8e18ff */
[----:B------:R-:W-:Y:S01]  /*40a0*/  UISETP.NE.AND UP3, UPT, UR12, URZ, UPT ;  /* 0x000000ff0c00728c */ /* 0x000fe2000bf65270 */
[----:B---3--:R-:W-:Y:S10]  /*40b0*/  @P2 BRA `(.L_x_80) ;  /* 0x00000000000c2947 */ /* 0x008ff40003800000 */
[----:B-1----:R-:W-:Y:S04]  /*40c0*/  SHF.L.U32 R3, R8, 0x1f, RZ ;  /* 0x0000001f08037819 */ /* 0x002fe800000006ff */
[----:B------:R-:W1:Y:S02]  /*40d0*/  SYNCS.PHASECHK.TRANS64.TRYWAIT P0, [UR6], R3 ;  /* 0x00000003ff0075a7 */ /* 0x000e640008001106 */
[----:B-1----:R-:W-:Y:S05]  /*40e0*/  @!P0 BRA `(.L_x_81) ;  /* 0x0000006800c08947 */ /* 0x002fea0003800000 */
.L_x_80:
[----:B------:R-:W-:Y:S01]  /*40f0*/  UISETP.NE.AND UP0, UPT, UR11, 0x1, UPT ;  /* 0x000000010b00788c */ /* 0x000fe2000bf05270 */
[----:B------:R-:W-:Y:S01]  /*4100*/  PLOP3.LUT P2, PT, PT, PT, PT, 0x80, 0x8 ;  /* 0x000000000008781c */ /* 0x000fe20003f4f070 */
[----:B------:R-:W-:Y:S02]  /*4110*/  UIADD3 UR4, UPT, UPT, UR5, 0x1, URZ ;  /* 0x0000000105047890 */ /* 0x000fe4000fffe0ff */
[----:B------:R-:W-:Y:S02]  /*4120*/  ULEA UR8, UR5, UR17, 0x9 ;  /* 0x0000001105087291 */ /* 0x000fe4000f8e48ff */
[----:B------:R-:W-:Y:S01]  /*4130*/  UISETP.NE.AND UP1, UPT, UR4, 0x14, UPT ;  /* 0x000000140400788c */ /* 0x000fe2000bf25270 */
[----:B------:R-:W-:Y:S01]  /*4140*/  PLOP3.LUT P0, PT, PT, PT, UP0, 0x80, 0x8 ;  /* 0x000000000008781c */ /* 0x000fe20003f0f008 */
[----:B------:R-:W-:Y:S02]  /*4150*/  UIADD3 UR11, UPT, UPT, UR11, -0x1, URZ ;  /* 0xffffffff0b0b7890 */ /* 0x000fe4000fffe0ff */
[----:B------:R-:W-:Y:S02]  /*4160*/  USEL UR7, URZ, 0x1, UP1 ;  /* 0x00000001ff077887 */ /* 0x000fe40008800000 */
[----:B------:R-:W-:Y:S01]  /*4170*/  USEL UR10, UR4, URZ, UP1 ;  /* 0x000000ff040a7287 */ /* 0x000fe20008800000 */
[----:B------:R-:W-:Y:S03]  /*4180*/  UMOV UR9, 0xc0004010 ;  /* 0xc000401000097882 */ /* 0x000fe60000000000 */
[----:B------:R-:W-:Y:S01]  /*4190*/  @UP0 ULEA UR4, UR10, UR13, 0x3 ;  /* 0x0000000d0a040291 */ /* 0x000fe2000f8e18ff */
[----:B------:R-:W-:Y:S01]  /*41a0*/  LOP3.LUT R8, R8, UR7, RZ, 0x3c, !PT ;  /* 0x0000000708087c12 */ /* 0x000fe2000f8e3cff */
[----:B------:R-:W-:Y:S03]  /*41b0*/  UMOV UR7, 0xc0004010 ;  /* 0xc000401000077882 */ /* 0x000fe60000000000 */
[----:B-1----:R-:W-:Y:S04]  /*41c0*/  @P0 SHF.L.U32 R0, R8, 0x1f, RZ ;  /* 0x0000001f08000819 */ /* 0x002fe800000006ff */
[----:B------:R2:W3:Y:S01]  /*41d0*/  @P0 SYNCS.PHASECHK.TRANS64.TRYWAIT P2, [UR4], R0 ;  /* 0x00000000ff0005a7 */ /* 0x0004e20008041104 */
[----:B------:R-:W-:Y:S02]  /*41e0*/  UIADD3 UR4, UPT, UPT, UR6, 0xa0, URZ ;  /* 0x000000a006047890 */ /* 0x000fe4000fffe0ff */
[----:B------:R-:W-:Y:S03]  /*41f0*/  ULEA UR6, UR5, UR16, 0x7 ;  /* 0x0000001005067291 */ /* 0x000fe6000f8e38ff */
[----:B------:R-:W-:Y:S06]  /*4200*/  UMOV UR5, UR10 ;  /* 0x0000000a00057c82 */ /* 0x000fec0008000000 */
[----:B------:R2:W-:Y:S01]  /*4210*/  UTCQMMA gdesc[UR6], gdesc[UR8], tmem[UR14], tmem[UR20], idesc[UR21], UP2 ;  /* 0x00ff1408060075ea */ /* 0x0005e2000900030e */
[----:B------:R-:W-:Y:S01]  /*4220*/  UPLOP3.LUT UP2, UPT, UPT, UPT, UPT, 0x80, 0x8 ;  /* 0x000000000008789c */ /* 0x000fe20003f4f070 */
[----:B------:R2:W-:Y:S01]  /*4230*/  UTCBAR.MULTICAST [UR4], URZ, UR15 ;  /* 0x000000ff040073e9 */ /* 0x0005e2000800080f */
[----:B------:R-:W-:Y:S09]  /*4240*/  BRA.U UP3, `(.L_x_82) ;  /* 0xfffffffd038c7547 */ /* 0x000ff2000b83ffff */
.L_x_79:
[----:B--2---:R-:W-:Y:S01]  /*4250*/  UIADD3 UR4, UPT, UPT, UR18, 0x1, URZ ;  /* 0x0000000112047890 */ /* 0x004fe2000fffe0ff */
[C---:B------:R-:W-:Y:S01]  /*4260*/  ISETP.NE.AND P0, PT, R10.reuse, 0x2, PT ;  /* 0x000000020a00780c */ /* 0x040fe20003f05270 */
[----:B------:R-:W-:Y:S02]  /*4270*/  UIADD3 UR5, UPT, UPT, UR19, 0x1b0, URZ ;  /* 0x000001b013057890 */ /* 0x000fe4000fffe0ff */
[----:B------:R-:W-:Y:S01]  /*4280*/  UISETP.NE.AND UP0, UPT, UR4, 0x4, UPT ;  /* 0x000000040400788c */ /* 0x000fe2000bf05270 */
[----:B-1----:R-:W-:Y:S02]  /*4290*/  SEL R0, RZ, 0x1, P0 ;  /* 0x00000001ff007807 */ /* 0x002fe40000000000 */
[----:B------:R-:W-:Y:S01]  /*42a0*/  SEL R10, R10, RZ, P0 ;  /* 0x000000ff0a0a7207 */ /* 0x000fe20000000000 */
[----:B------:R-:W-:Y:S01]  /*42b0*/  USEL UR6, URZ, 0x1, UP0 ;  /* 0x00000001ff067887 */ /* 0x000fe20008000000 */
[----:B------:R-:W-:Y:S01]  /*42c0*/  LOP3.LUT R9, R9, R0, RZ, 0x3c, !PT ;  /* 0x0000000009097212 */ /* 0x000fe200078e3cff */
[----:B------:R-:W-:Y:S01]  /*42d0*/  USEL UR18, UR4, URZ, UP0 ;  /* 0x000000ff04127287 */ /* 0x000fe20008000000 */
[----:B------:R1:W-:Y:S03]  /*42e0*/  UTCBAR [UR5], URZ ;  /* 0x000000ff050073e9 */ /* 0x0003e600080000ff */
[----:B------:R-:W-:Y:S01]  /*42f0*/  LOP3.LUT R11, R11, UR6, RZ, 0x3c, !PT ;  /* 0x000000060b0b7c12 */ /* 0x000fe2000f8e3cff */
[----:B------:R-:W-:Y:S07]  /*4300*/  @P1 BRA `(.L_x_83) ;  /* 0xfffffff800c41947 */ /* 0x000fee000383ffff */
[----:B------:R-:W2:Y:S01]  /*4310*/  S2UR UR8, SR_CgaCtaId ;  /* 0x00000000000879c3 */ /* 0x000ea20000008800 */
[----:B------:R-:W-:Y:S01]  /*4320*/  ELECT P0, URZ, PT ;  /* 0x0000000000ff782f */ /* 0x000fe20003800000 */
[----:B------:R-:W-:Y:S01]  /*4330*/  IMAD.MOV.U32 R0, RZ, RZ, 0x1 ;  /* 0x00000001ff007424 */ /* 0x000fe200078e00ff */
[----:B------:R-:W-:Y:S01]  /*4340*/  UIADD3 UR13, UPT, UPT, UR13, 0x1d0, URZ ;  /* 0x000001d00d0d7890 */ /* 0x000fe2000fffe0ff */
[----:B------:R-:W-:Y:S01]  /*4350*/  SHF.L.U32 R3, R11, 0x1f, RZ ;  /* 0x0000001f0b037819 */ /* 0x000fe200000006ff */
[----:B------:R-:W-:-:S03]  /*4360*/  UMOV UR4, 0x40 ;  /* 0x0000004000047882 */ /* 0x000fc60000000000 */
[----:B------:R-:W-:Y:S01]  /*4370*/  UVIRTCOUNT.DEALLOC.SMPOOL 0x80 ;  /* 0x000000800000784c */ /* 0x000fe20000000000 */
[----:B--2---:R-:W-:Y:S02]  /*4380*/  ULEA UR8, UR8, UR4, 0x18 ;  /* 0x0000000408087291 */ /* 0x004fe4000f8ec0ff */
[----:B------:R-:W-:-:S07]  /*4390*/  ULEA UR4, UR18, UR13, 0x3 ;  /* 0x0000000d12047291 */ /* 0x000fce000f8e18ff */
[----:B------:R2:W-:Y:S02]  /*43a0*/  @P0 STS.U8 [UR8+0x1c], R0 ;  /* 0x00001c00ff000988 */ /* 0x0005e40008000008 */
[----:B------:R-:W4:Y:S02]  /*43b0*/  SYNCS.PHASECHK.TRANS64.TRYWAIT P0, [UR4], R3 ;  /* 0x00000003ff0075a7 */ /* 0x000f240008001104 */
[----:B--2-4-:R-:W-:Y:S05]  /*43c0*/  @!P0 BRA `(.L_x_84) ;  /* 0x0000006800208947 */ /* 0x014fea0003800000 */
.L_x_201:
[----:B------:R-:W-:-:S04]  /*43d0*/  UIADD3 UR4, UPT, UPT, UR18, 0x1, URZ ;  /* 0x0000000112047890 */ /* 0x000fc8000fffe0ff */
[----:B------:R-:W-:-:S04]  /*43e0*/  UISETP.NE.AND UP0, UPT, UR4, 0x4, UPT ;  /* 0x000000040400788c */ /* 0x000fc8000bf05270 */
[----:B------:R-:W-:Y:S02]  /*43f0*/  USEL UR6, URZ, 0x1, UP0 ;  /* 0x00000001ff067887 */ /* 0x000fe40008000000 */
[----:B------:R-:W-:-:S04]  /*4400*/  USEL UR4, UR4, URZ, UP0 ;  /* 0x000000ff04047287 */ /* 0x000fc80008000000 */
[----:B-1----:R-:W-:Y:S01]  /*4410*/  ULEA UR5, UR4, UR13, 0x3 ;  /* 0x0000000d04057291 */ /* 0x002fe2000f8e18ff */
[----:B------:R-:W-:-:S04]  /*4420*/  LOP3.LUT R2, R11, UR6, RZ, 0x3c, !PT ;  /* 0x000000060b027c12 */ /* 0x000fc8000f8e3cff */
[----:B--2---:R-:W-:-:S04]  /*4430*/  SHF.L.U32 R3, R2, 0x1f, RZ ;  /* 0x0000001f02037819 */ /* 0x004fc800000006ff */
[----:B------:R-:W1:Y:S02]  /*4440*/  SYNCS.PHASECHK.TRANS64.TRYWAIT P0, [UR5], R3 ;  /* 0x00000003ff0075a7 */ /* 0x000e640008001105 */
[----:B-1----:R-:W-:Y:S05]  /*4450*/  @!P0 BRA `(.L_x_85) ;  /* 0x0000006800148947 */ /* 0x002fea0003800000 */
.L_x_203:
        /* <DEDUP_REMOVED lines=9> */
.L_x_205:
[----:B------:R-:W-:-:S04]  /*44f0*/  UIADD3 UR4, UPT, UPT, UR4, 0x1, URZ ;  /* 0x0000000104047890 */ /* 0x000fc8000fffe0ff */
[----:B------:R-:W-:-:S04]  /*4500*/  UISETP.NE.AND UP0, UPT, UR4, 0x4, UPT ;  /* 0x000000040400788c */ /* 0x000fc8000bf05270 */
[----:B------:R-:W-:Y:S02]  /*4510*/  USEL UR5, URZ, 0x1, UP0 ;  /* 0x00000001ff057887 */ /* 0x000fe40008000000 */
[----:B------:R-:W-:-:S04]  /*4520*/  USEL UR4, UR4, URZ, UP0 ;  /* 0x000000ff04047287 */ /* 0x000fc80008000000 */
[----:B------:R-:W-:Y:S01]  /*4530*/  ULEA UR4, UR4, UR13, 0x3 ;  /* 0x0000000d04047291 */ /* 0x000fe2000f8e18ff */
[----:B-1----:R-:W-:-:S04]  /*4540*/  LOP3.LUT R3, R2, UR5, RZ, 0x3c, !PT ;  /* 0x0000000502037c12 */ /* 0x002fc8000f8e3cff */
[----:B------:R-:W-:-:S04]  /*4550*/  SHF.L.U32 R3, R3, 0x1f, RZ ;  /* 0x0000001f03037819 */ /* 0x000fc800000006ff */
[----:B------:R-:W1:Y:S02]  /*4560*/  SYNCS.PHASECHK.TRANS64.TRYWAIT P0, [UR4], R3 ;  /* 0x00000003ff0075a7 */ /* 0x000e640008001104 */
[----:B-1----:R-:W-:Y:S05]  /*4570*/  @!P0 BRA `(.L_x_87) ;  /* 0x0000006400fc8947 */ /* 0x002fea0003800000 */
.L_x_207:
[----:B------:R-:W-:Y:S01]  /*4580*/  NOP ;  /* 0x0000000000007918 */ /* 0x000fe20000000000 */
[----:B-1----:R-:W1:Y:S01]  /*4590*/  LDS R0, [UR8+0x14] ;  /* 0x00001408ff007984 */ /* 0x002e620008000800 */
[----:B------:R-:W-:Y:S01]  /*45a0*/  ULOP3.LUT UR4, UR24, 0xffff, URZ, 0xc0, !UPT ;  /* 0x0000ffff18047892 */ /* 0x000fe2000f8ec0ff */
[----:B------:R-:W-:Y:S01]  /*45b0*/  UMOV UR5, 0xffff ;  /* 0x0000ffff00057882 */ /* 0x000fe20000000000 */
[----:B------:R-:W-:Y:S02]  /*45c0*/  UMOV UR6, 0x1 ;  /* 0x0000000100067882 */ /* 0x000fe40000000000 */
[----:B------:R-:W-:-:S04]  /*45d0*/  USHF.R.U32.HI UR4, URZ, 0x5, UR4 ;  /* 0x00000005ff047899 */ /* 0x000fc80008011604 */
[----:B------:R-:W-:Y:S02]  /*45e0*/  USHF.L.U32 UR5, UR5, UR4, URZ ;  /* 0x0000000405057299 */ /* 0x000fe400080006ff */
[----:B------:R-:W-:-:S04]  /*45f0*/  USHF.L.U32 UR4, UR6, UR4, URZ ;  /* 0x0000000406047299 */ /* 0x000fc800080006ff */
[----:B-1----:R-:W-:-:S04]  /*4600*/  LOP3.LUT R0, R0, UR5, RZ, 0xc0, !PT ;  /* 0x0000000500007c12 */ /* 0x002fc8000f8ec0ff */
[----:B------:R-:W-:-:S13]  /*4610*/  ISETP.NE.AND P0, PT, R0, UR5, PT ;  /* 0x0000000500007c0c */ /* 0x000fda000bf05270 */
[----:B------:R-:W-:Y:S05]  /*4620*/  @P0 BRA `(.L_x_88) ;  /* 0x0000000000580947 */ /* 0x000fea0003800000 */
[----:B------:R-:W1:Y:S02]  /*4630*/  LDS R0, [UR8+0x18] ;  /* 0x00001808ff007984 */ /* 0x000e640008000800 */
[----:B-1----:R-:W-:-:S04]  /*4640*/  LOP3.LUT R0, R0, UR4, RZ, 0xc0, !PT ;  /* 0x0000000400007c12 */ /* 0x002fc8000f8ec0ff */
[----:B------:R-:W-:-:S13]  /*4650*/  ISETP.NE.AND P0, PT, R0, UR4, PT ;  /* 0x0000000400007c0c */ /* 0x000fda000bf05270 */
[----:B------:R-:W-:Y:S05]  /*4660*/  @P0 BRA `(.L_x_89) ;  /* 0x00000000003c0947 */ /* 0x000fea0003800000 */
[----:B------:R-:W1:Y:S01]  /*4670*/  S2R R2, SR_LANEID ;  /* 0x0000000000027919 */ /* 0x000e620000000000 */
[----:B------:R-:W-:Y:S01]  /*4680*/  ULOP3.LUT UR5, URZ, UR5, URZ, 0x33, !UPT ;  /* 0x00000005ff057292 */ /* 0x000fe2000f8e33ff */
[----:B------:R-:W-:Y:S01]  /*4690*/  LOP3.LUT R4, RZ, UR4, RZ, 0x33, !PT ;  /* 0x00000004ff047c12 */ /* 0x000fe2000f8e33ff */
[----:B------:R-:W-:Y:S02]  /*46a0*/  VOTEU.ANY UR4, UPT, PT ;  /* 0x0000000000047886 */ /* 0x000fe400038e0100 */
[----:B------:R-:W-:Y:S01]  /*46b0*/  UFLO.U32 UR4, UR4 ;  /* 0x00000004000472bd */ /* 0x000fe200080e0000 */
[----:B------:R-:W2:Y:S01]  /*46c0*/  REDUX UR6, R4 ;  /* 0x00000000040673c4 */ /* 0x000ea20000000000 */
[----:B------:R-:W-:-:S06]  /*46d0*/  IMAD.U32 R0, RZ, RZ, UR5 ;  /* 0x00000005ff007e24 */ /* 0x000fcc000f8e00ff */
[----:B------:R4:W-:Y:S01]  /*46e0*/  UTCATOMSWS.AND URZ, UR5 ;  /* 0x0000000500ff79e3 */ /* 0x0009e20008000000 */
[----:B------:R-:W3:Y:S01]  /*46f0*/  REDUX UR7, R0 ;  /* 0x00000000000773c4 */ /* 0x000ee20000000000 */
[----:B-1----:R-:W-:Y:S01]  /*4700*/  ISETP.EQ.U32.AND P0, PT, R2, UR4, PT ;  /* 0x0000000402007c0c */ /* 0x002fe2000bf02070 */
[----:B--2---:R-:W-:Y:S01]  /*4710*/  IMAD.U32 R2, RZ, RZ, UR6 ;  /* 0x00000006ff027e24 */ /* 0x004fe2000f8e00ff */
[----:B---3--:R-:W-:-:S11]  /*4720*/  MOV R3, UR7 ;  /* 0x0000000700037c02 */ /* 0x008fd60008000f00 */
[----:B------:R4:W-:Y:S04]  /*4730*/  @P0 ATOMS.AND RZ, [UR8+0x14], R3 ;  /* 0x00001403ffff098c */ /* 0x0009e8000a800008 */
[----:B------:R4:W-:Y:S01]  /*4740*/  @P0 ATOMS.AND RZ, [UR8+0x18], R2 ;  /* 0x00001802ffff098c */ /* 0x0009e2000a800008 */
[----:B------:R-:W-:Y:S05]  /*4750*/  BRA `(.L_x_90) ;  /* 0x0000000000147947 */ /* 0x000fea0003800000 */
.L_x_89:
[----:B------:R-:W-:Y:S02]  /*4760*/  MOV R2, 0x4780 ;  /* 0x0000478000027802 */ /* 0x000fe40000000f00 */
[----:B---3-5:R-:W-:Y:S05]  /*4770*/  CALL.REL.NOINC `($__internal_0_$__cuda_sm10x_tcgen05_guardrail_trap_col_being_dealloced_not_returned_by_alloc) ;  /* 0x0000006800e07944 */ /* 0x028fea0003c00000 */
[----:B------:R-:W-:Y:S05]  /*4780*/  BRA `(.L_x_90) ;  /* 0x0000000000087947 */ /* 0x000fea0003800000 */
.L_x_88:
[----:B------:R-:W-:Y:S02]  /*4790*/  MOV R2, 0x47b0 ;  /* 0x000047b000027802 */ /* 0x000fe40000000f00 */
[----:B---3-5:R-:W-:Y:S05]  /*47a0*/  CALL.REL.NOINC `($__internal_2_$__cuda_sm10x_tcgen05_guardrail_trap_unallocated_columns_being_dealloced) ;  /* 0x0000006800ec7944 */ /* 0x028fea0003c00000 */
.L_x_90:
[----:B------:R-:W-:Y:S01]  /*47b0*/  NOP ;  /* 0x0000000000007918 */ /* 0x000fe20000000000 */
[----:B----4-:R-:W-:Y:S05]  /*47c0*/  EXIT ;  /* 0x000000000000794d */ /* 0x010fea0003800000 */
.L_x_72:
[----:B------:R-:W-:-:S09]  /*47d0*/  UISETP.NE.OR UP0, UPT, UR18, 0x3, !UP3 ;  /* 0x000000031200788c */ /* 0x000fd2000df05670 */
[----:B------:R-:W-:Y:S05]  /*47e0*/  BRA.U UP0, `(.L_x_91) ;  /* 0x0000001100847547 */ /* 0x000fea000b800000 */
[----:B------:R-:W2:Y:S01]  /*47f0*/  LDCU.64 UR4, c[0x0][0x888] ;  /* 0x00011100ff0477ac */ /* 0x000ea20008000a00 */
[----:B------:R-:W3:Y:S01]  /*4800*/  S2UR UR8, SR_CgaCtaId ;  /* 0x00000000000879c3 */ /* 0x000ee20000008800 */
[----:B------:R-:W-:Y:S02]  /*4810*/  HFMA2 R9, -RZ, RZ, 0, 0 ;  /* 0x00000000ff097431 */ /* 0x000fe400000001ff */
[----:B------:R-:W-:Y:S01]  /*4820*/  IMAD.MOV.U32 R11, RZ, RZ, 0x1 ;  /* 0x00000001ff0b7424 */ /* 0x000fe200078e00ff */
[----:B------:R-:W4:Y:S01]  /*4830*/  LDCU UR40, c[0x0][0x370] ;  /* 0x00006e00ff2877ac */ /* 0x000f220008000800 */
[----:B------:R-:W-:Y:S01]  /*4840*/  IMAD.MOV.U32 R10, RZ, RZ, RZ ;  /* 0x000000ffff0a7224 */ /* 0x000fe200078e00ff */
[----:B------:R-:W-:Y:S01]  /*4850*/  MOV R3, 0x1000 ;  /* 0x0000100000037802 */ /* 0x000fe20000000f00 */
[----:B------:R-:W4:Y:S01]  /*4860*/  LDCU.128 UR44, c[0x0][0xb10] ;  /* 0x00016200ff2c77ac */ /* 0x000f220008000c00 */
[----:B------:R-:W1:Y:S01]  /*4870*/  LDC.64 R12, c[0x0][0x348] ;  /* 0x0000d200ff0c7b82 */ /* 0x000e620000000a00 */
[----:B------:R-:W3:Y:S01]  /*4880*/  LDCU UR37, c[0x0][0x374] ;  /* 0x00006e80ff2577ac */ /* 0x000ee20008000800 */
[----:B------:R-:W3:Y:S01]  /*4890*/  LDCU.64 UR38, c[0x0][0x890] ;  /* 0x00011200ff2677ac */ /* 0x000ee20008000a00 */
[----:B------:R-:W3:Y:S01]  /*48a0*/  LDCU UR15, c[0x0][0xb0c] ;  /* 0x00016180ff0f77ac */ /* 0x000ee20008000800 */
[----:B--2---:R-:W-:Y:S01]  /*48b0*/  UISETP.NE.U32.AND UP0, UPT, UR4, URZ, UPT ;  /* 0x000000ff0400728c */ /* 0x004fe2000bf05070 */
[----:B------:R-:W2:Y:S01]  /*48c0*/  LDCU UR54, c[0x0][0xb20] ;  /* 0x00016400ff3677ac */ /* 0x000ea20008000800 */
[----:B------:R-:W2:Y:S01]  /*48d0*/  LDCU UR4, c[0x0][0xb30] ;  /* 0x00016600ff0477ac */ /* 0x000ea20008000800 */
[----:B------:R-:W-:Y:S01]  /*48e0*/  UMOV UR21, 0x400 ;  /* 0x0000040000157882 */ /* 0x000fe20000000000 */
[----:B----4-:R-:W-:-:S02]  /*48f0*/  UIMAD.WIDE.U32 UR52, UR40, UR44, URZ ;  /* 0x0000002c283472a5 */ /* 0x010fc4000f8e00ff */
[----:B---3--:R-:W-:Y:S02]  /*4900*/  UIMAD.WIDE.U32 UR6, UR37, UR47, URZ ;  /* 0x0000002f250672a5 */ /* 0x008fe4000f8e00ff */
[----:B------:R-:W-:Y:S02]  /*4910*/  ULEA UR21, UR8, UR21, 0x18 ;  /* 0x0000001508157291 */ /* 0x000fe4000f8ec0ff */
[----:B------:R-:W-:Y:S02]  /*4920*/  UISETP.NE.U32.AND UP6, UPT, UR38, URZ, UPT ;  /* 0x000000ff2600728c */ /* 0x000fe4000bfc5070 */
[----:B------:R-:W-:Y:S02]  /*4930*/  UIADD3 UR43, UPT, UPT, UR21, 0x158, URZ ;  /* 0x00000158152b7890 */ /* 0x000fe4000fffe0ff */
[----:B------:R-:W-:Y:S02]  /*4940*/  UIADD3 UR33, UPT, UPT, UR21, 0x140, URZ ;  /* 0x0000014015217890 */ /* 0x000fe4000fffe0ff */
[----:B------:R-:W-:-:S02]  /*4950*/  UIADD3 UR25, UPT, UPT, UR21, 0x148, URZ ;  /* 0x0000014815197890 */ /* 0x000fc4000fffe0ff */
[----:B------:R-:W-:Y:S02]  /*4960*/  UIADD3 UR17, UPT, UPT, UR21, 0x150, URZ ;  /* 0x0000015015117890 */ /* 0x000fe4000fffe0ff */
[----:B------:R-:W-:Y:S02]  /*4970*/  UISETP.NE.AND.EX UP5, UPT, UR5, URZ, UPT, UP0 ;  /* 0x000000ff0500728c */ /* 0x000fe4000bfa5300 */
[----:B------:R-:W-:Y:S01]  /*4980*/  UISETP.NE.AND UP0, UPT, UR42, 0x1, UPT ;  /* 0x000000012a00788c */ /* 0x000fe2000bf05270 */
[----:B------:R-:W-:Y:S01]  /*4990*/  UMOV UR52, UR53 ;  /* 0x0000003500347c82 */ /* 0x000fe20008000000 */
[----:B------:R-:W-:Y:S01]  /*49a0*/  UMOV UR51, UR7 ;  /* 0x0000000700337c82 */ /* 0x000fe20008000000 */
[----:B------:R-:W-:Y:S02]  /*49b0*/  USEL UR41, URZ, 0x1, UP4 ;  /* 0x00000001ff297887 */ /* 0x000fe4000a000000 */
[----:B------:R-:W-:Y:S02]  /*49c0*/  UISETP.NE.AND UP0, UPT, UR15, 0x1, UPT ;  /* 0x000000010f00788c */ /* 0x000fe4000bf05270 */
[----:B------:R-:W-:-:S02]  /*49d0*/  UPLOP3.LUT UP4, UPT, UPT, UPT, UPT, 0x40, 0x4 ;  /* 0x000000000004789c */ /* 0x000fc40003f8e870 */
[----:B------:R-:W-:Y:S01]  /*49e0*/  UISETP.GE.AND UP2, UPT, UR42, 0x1, UPT ;  /* 0x000000012a00788c */ /* 0x000fe2000bf46270 */
[----:B------:R-:W3:Y:S01]  /*49f0*/  LDCU.64 UR22, c[0x0][0xb28] ;  /* 0x00016500ff1677ac */ /* 0x000ee20008000a00 */
[----:B------:R-:W-:Y:S02]  /*4a00*/  UISETP.NE.AND.EX UP6, UPT, UR39, URZ, UPT, UP6 ;  /* 0x000000ff2700728c */ /* 0x000fe4000bfc5360 */
[----:B------:R-:W-:Y:S02]  /*4a10*/  UPRMT UR43, UR8, 0x654, UR43 ;  /* 0x00000654082b7896 */ /* 0x000fe4000800002b */
[----:B------:R-:W-:Y:S02]  /*4a20*/  UPRMT UR50, UR8, 0x654, UR33 ;  /* 0x0000065408327896 */ /* 0x000fe40008000021 */
[----:B------:R-:W-:Y:S02]  /*4a30*/  UPRMT UR49, UR8, 0x654, UR25 ;  /* 0x0000065408317896 */ /* 0x000fe40008000019 */
[----:B------:R-:W-:-:S02]  /*4a40*/  UPRMT UR48, UR8, 0x654, UR17 ;  /* 0x0000065408307896 */ /* 0x000fc40008000011 */
[----:B------:R-:W-:Y:S02]  /*4a50*/  USHF.R.U32.HI UR52, URZ, UR45, UR52 ;  /* 0x0000002dff347299 */ /* 0x000fe40008011634 */
[----:B--2---:R-:W-:Y:S02]  /*4a60*/  USHF.R.U32.HI UR51, URZ, UR54, UR51 ;  /* 0x00000036ff337299 */ /* 0x004fe40008011633 */
[----:B------:R-:W-:Y:S02]  /*4a70*/  UISETP.NE.AND UP0, UPT, UR46, 0x1, UPT ;  /* 0x000000012e00788c */ /* 0x000fe4000bf05270 */
[----:B-1----:R-:W-:-:S11]  /*4a80*/  UISETP.NE.AND UP3, UPT, UR4, 0x1, UPT ;  /* 0x000000010400788c */ /* 0x002fd6000bf65270 */
.L_x_102:
[C---:B------:R-:W-:Y:S02]  /*4a90*/  LEA R8, R10.reuse, UR21, 0x3 ;  /* 0x000000150a087c11 */ /* 0x040fe4000f8e18ff */
[----:B------:R-:W-:Y:S02]  /*4aa0*/  SHF.L.U32 R5, R9, 0x1f, RZ ;  /* 0x0000001f09057819 */ /* 0x000fe400000006ff */
[----:B------:R-:W-:Y:S02]  /*4ab0*/  LEA R6, R10, UR21, 0x4 ;  /* 0x000000150a067c11 */ /* 0x000fe4000f8e20ff */
[----:B-1----:R-:W1:Y:S02]  /*4ac0*/  SYNCS.PHASECHK.TRANS64.TRYWAIT P0, [R8+URZ+0x190], R5 ;  /* 0x00019005080075a7 */ /* 0x002e6400080011ff */
[----:B-1----:R-:W-:Y:S05]  /*4ad0*/  @!P0 BRA `(.L_x_92) ;  /* 0x0000006000bc8947 */ /* 0x002fea0003800000 */
.L_x_208:
[----:B-1----:R-:W1:Y:S01]  /*4ae0*/  LDS.128 R4, [R6+0x220] ;  /* 0x0002200006047984 */ /* 0x002e620000000c00 */
[----:B------:R-:W-:Y:S01]  /*4af0*/  UISETP.GE.AND UP0, UPT, UR42, 0x1, UPT ;  /* 0x000000012a00788c */ /* 0x000fe2000bf06270 */
[----:B------:R-:W-:Y:S01]  /*4b00*/  @!PT LDS RZ, [RZ] ;  /* 0x00000000fffff984 */ /* 0x000fe20000000800 */
[----:B------:R-:W-:Y:S01]  /*4b10*/  @!PT LDS RZ, [RZ] ;  /* 0x00000000fffff984 */ /* 0x000fe20000000800 */
[----:B------:R-:W-:Y:S01]  /*4b20*/  @!PT LDS RZ, [RZ] ;  /* 0x00000000fffff984 */ /* 0x000fe20000000800 */
[----:B------:R-:W-:Y:S01]  /*4b30*/  @!PT LDS RZ, [RZ] ;  /* 0x00000000fffff984 */ /* 0x000fe20000000800 */
[----:B------:R2:W-:Y:S06]  /*4b40*/  MEMBAR.ALL.CTA ;  /* 0x0000000000007992 */ /* 0x0005ec0000008000 */
[----:B--2---:R-:W2:Y:S01]  /*4b50*/  FENCE.VIEW.ASYNC.S ;  /* 0x00000000000073c6 */ /* 0x004ea20000000000 */
[----:B-1----:R-:W-:Y:S11]  /*4b60*/  LOP3.LUT P0, RZ, R6, 0x1, RZ, 0xc0, !PT ;  /* 0x0000000106ff7812 */ /* 0x002ff6000780c0ff */
[----:B------:R-:W-:Y:S02]  /*4b70*/  @!UPT UIADD3 URZ, UPT, UPT, URZ, URZ, URZ ;  /* 0x000000fffffff290 */ /* 0x000fe4000fffe0ff */
[----:B--2---:R-:W-:Y:S01]  /*4b80*/  VOTEU.ANY UP2, P0 ;  /* 0x0000000000ff7886 */ /* 0x004fe20000040100 */
[----:B------:R-:W-:Y:S11]  /*4b90*/  PLOP3.LUT P0, PT, PT, PT, UP2, 0x80, 0x8 ;  /* 0x000000000008781c */ /* 0x000ff60003f0f028 */
[----:B------:R-:W-:Y:S02]  /*4ba0*/  @!UPT UIADD3 URZ, UPT, UPT, URZ, URZ, URZ ;  /* 0x000000fffffff290 */ /* 0x000fe4000fffe0ff */
[----:B------:R-:W-:Y:S02]  /*4bb0*/  @P0 SHF.R.U32.HI R0, RZ, 0x10, R5 ;  /* 0x00000010ff000819 */ /* 0x000fe40000011605 */
[----:B------:R-:W-:Y:S02]  /*4bc0*/  @P0 MOV R2, R4 ;  /* 0x0000000400020202 */ /* 0x000fe40000000f00 */
[----:B------:R-:W-:Y:S01]  /*4bd0*/  @P0 R2UR UR4, R0 ;  /* 0x00000000000402ca */ /* 0x000fe200000e0000 */
[----:B------:R-:W-:Y:S01]  /*4be0*/  VIADD R0, R8, 0x1a0 ;  /* 0x000001a008007836 */ /* 0x000fe20000000000 */
[----:B------:R-:W-:Y:S02]  /*4bf0*/  @P0 LOP3.LUT R4, R5, 0xffff, RZ, 0xc0, !PT ;  /* 0x0000ffff05040812 */ /* 0x000fe400078ec0ff */
[----:B------:R-:W-:Y:S02]  /*4c00*/  @P0 R2UR UR6, R2 ;  /* 0x00000000020602ca */ /* 0x000fe400000e0000 */
[----:B------:R-:W-:Y:S02]  /*4c10*/  PRMT R0, RZ, 0x654, R0 ;  /* 0x00000654ff007816 */ /* 0x000fe40000000000 */
[----:B------:R-:W-:Y:S02]  /*4c20*/  @P0 R2UR UR5, R4 ;  /* 0x00000000040502ca */ /* 0x000fe400000e0000 */
[----:B------:R1:W-:Y:S03]  /*4c30*/  SYNCS.ARRIVE.TRANS64.RED.A1T0 RZ, [R0+URZ], RZ ;  /* 0x000000ff00ff79a7 */ /* 0x0003e600081004ff */
[----:B------:R-:W-:Y:S04]  /*4c40*/  @UP2 UMOV UR29, UR4 ;  /* 0x00000004001d2c82 */ /* 0x000fe80008000000 */
[----:B------:R-:W-:Y:S04]  /*4c50*/  @UP2 UMOV UR14, UR6 ;  /* 0x00000006000e2c82 */ /* 0x000fe80008000000 */
[----:B------:R-:W-:Y:S01]  /*4c60*/  @UP2 UMOV UR13, UR5 ;  /* 0x00000005000d2c82 */ /* 0x000fe20008000000 */
[----:B------:R-:W-:Y:S05]  /*4c70*/  BRA.U !UP0, `(.L_x_93) ;  /* 0x0000000108c07547 */ /* 0x000fea000b800000 */
[----:B------:R-:W-:Y:S02]  /*4c80*/  UIMAD.WIDE.U32 UR18, UR13, UR47, URZ ;  /* 0x0000002f0d1272a5 */ /* 0x000fe4000f8e00ff */
[----:B------:R-:W-:Y:S02]  /*4c90*/  UP2UR UR16, UPR, URZ, 0x4 ;  /* 0x00000004ff107883 */ /* 0x000fe40008000000 */
[----:B------:R-:W-:Y:S02]  /*4ca0*/  UISETP.NE.AND UP2, UPT, UR46, 0x1, UPT ;  /* 0x000000012e00788c */ /* 0x000fe4000bf45270 */
[----:B------:R-:W-:Y:S02]  /*4cb0*/  UIMAD.WIDE.U32 UR26, UR14, UR44, URZ ;  /* 0x0000002c0e1a72a5 */ /* 0x000fe4000f8e00ff */
[----:B------:R-:W-:Y:S02]  /*4cc0*/  USEL UR4, UR37, UR51, !UP2 ;  /* 0x0000003325047287 */ /* 0x000fe4000d000000 */
[----:B------:R-:W-:Y:S02]  /*4cd0*/  UISETP.NE.AND UP0, UPT, UR15, 0x1, UPT ;  /* 0x000000010f00788c */ /* 0x000fe4000bf05270 */
[----:B------:R-:W-:Y:S02]  /*4ce0*/  UP2UR UR20, UPR, URZ, 0x2 ;  /* 0x00000002ff147883 */ /* 0x000fe40008000000 */
[----:B------:R-:W-:Y:S02]  /*4cf0*/  UISETP.NE.AND UP1, UPT, UR42, 0x1, UPT ;  /* 0x000000012a00788c */ /* 0x000fe4000bf25270 */
[----:B---3--:R-:W-:Y:S02]  /*4d00*/  UIMAD.WIDE.U32 UR8, UR4, UR22, URZ ;  /* 0x00000016040872a5 */ /* 0x008fe4000f8e00ff */
[----:B------:R-:W-:Y:S01]  /*4d10*/  USEL UR7, UR40, UR52, !UP0 ;  /* 0x0000003428077287 */ /* 0x000fe2000c000000 */
[----:B------:R-:W-:Y:S02]  /*4d20*/  UMOV UR5, UR19 ;  /* 0x0000001300057c82 */ /* 0x000fe40008000000 */
[----:B------:R-:W-:Y:S02]  /*4d30*/  USHF.R.U32.HI UR6, URZ, UR54, UR5 ;  /* 0x00000036ff067299 */ /* 0x000fe40008011605 */
[----:B------:R-:W-:Y:S02]  /*4d40*/  UIMAD.WIDE.U32 UR10, UR7, UR22, URZ ;  /* 0x00000016070a72a5 */ /* 0x000fe4000f8e00ff */
[----:B------:R-:W-:Y:S02]  /*4d50*/  USEL UR6, UR13, UR6, !UP2 ;  /* 0x000000060d067287 */ /* 0x000fe4000d000000 */
[----:B------:R-:W-:Y:S01]  /*4d60*/  UISETP.NE.AND UP2, UPT, UR16, URZ, UPT ;  /* 0x000000ff1000728c */ /* 0x000fe2000bf45270 */
[----:B------:R-:W-:Y:S02]  /*4d70*/  UMOV UR5, UR27 ;  /* 0x0000001b00057c82 */ /* 0x000fe40008000000 */
[----:B------:R-:W-:Y:S03]  /*4d80*/  USHF.R.U32.HI UR12, URZ, UR45, UR5 ;  /* 0x0000002dff0c7299 */ /* 0x000fe60008011605 */
[----:B------:R-:W-:Y:S02]  /*4d90*/  UMOV UR5, UR9 ;  /* 0x0000000900057c82 */ /* 0x000fe40008000000 */
[----:B------:R-:W-:Y:S03]  /*4da0*/  @UP1 USHF.R.U32.HI UR4, URZ, UR23, UR5 ;  /* 0x00000017ff041299 */ /* 0x000fe60008011605 */
[----:B------:R-:W-:Y:S01]  /*4db0*/  UMOV UR5, UR11 ;  /* 0x0000000b00057c82 */ /* 0x000fe20008000000 */
[----:B------:R-:W-:Y:S02]  /*4dc0*/  UIMAD UR4, UR42, UR4, URZ ;  /* 0x000000042a0472a4 */ /* 0x000fe4000f8e02ff */
[----:B------:R-:W-:Y:S02]  /*4dd0*/  @UP1 USHF.R.U32.HI UR7, URZ, UR23, UR5 ;  /* 0x00000017ff071299 */ /* 0x000fe40008011605 */
[----:B------:R-:W-:Y:S02]  /*4de0*/  USEL UR5, UR14, UR12, !UP0 ;  /* 0x0000000c0e057287 */ /* 0x000fe4000c000000 */
[----:B------:R-:W-:Y:S02]  /*4df0*/  UIMAD.WIDE.U32 UR10, UR6, UR22, URZ ;  /* 0x00000016060a72a5 */ /* 0x000fe4000f8e00ff */
[----:B------:R-:W-:Y:S02]  /*4e00*/  UIMAD UR8, UR42, UR7, URZ ;  /* 0x000000072a0872a4 */ /* 0x000fe4000f8e02ff */
[----:B------:R-:W-:Y:S03]  /*4e10*/  UISETP.GE.AND UP0, UPT, UR6, UR4, UPT ;  /* 0x000000040600728c */ /* 0x000fe6000bf06270 */
[----:B------:R-:W-:Y:S01]  /*4e20*/  UMOV UR4, UR11 ;  /* 0x0000000b00047c82 */ /* 0x000fe20008000000 */
[----:B------:R-:W-:Y:S02]  /*4e30*/  UISETP.GE.OR UP0, UPT, UR5, UR8, UP0 ;  /* 0x000000080500728c */ /* 0x000fe40008706670 */
[----:B------:R-:W-:Y:S02]  /*4e40*/  USHF.R.U32.HI UR4, URZ, UR23, UR4 ;  /* 0x00000017ff047299 */ /* 0x000fe40008011604 */
[----:B------:R-:W-:Y:S02]  /*4e50*/  UIMAD.WIDE.U32 UR8, UR5, UR22, URZ ;  /* 0x00000016050872a5 */ /* 0x000fe4000f8e00ff */
[----:B------:R-:W-:Y:S04]  /*4e60*/  USEL UR10, UR6, UR4, !UP1 ;  /* 0x00000004060a7287 */ /* 0x000fe8000c800000 */
[----:B------:R-:W-:Y:S01]  /*4e70*/  UIADD3 UR11, UPT, UPT, -UR10, URZ, URZ ;  /* 0x000000ff0a0b7290 */ /* 0x000fe2000fffe1ff */
[----:B------:R-:W-:Y:S02]  /*4e80*/  @!UP0 UMOV UR4, UR9 ;  /* 0x0000000900048c82 */ /* 0x000fe40008000000 */
[----:B------:R-:W-:Y:S02]  /*4e90*/  @!UP0 USHF.R.U32.HI UR4, URZ, UR23, UR4 ;  /* 0x00000017ff048299 */ /* 0x000fe40008011604 */
[----:B------:R-:W-:Y:S02]  /*4ea0*/  UIMAD UR8, UR42, UR11, UR6 ;  /* 0x0000000b2a0872a4 */ /* 0x000fe4000f8e0206 */
[----:B------:R-:W-:Y:S02]  /*4eb0*/  @!UP0 USEL UR4, UR5, UR4, !UP1 ;  /* 0x0000000405048287 */ /* 0x000fe4000c800000 */
[----:B------:R-:W-:Y:S02]  /*4ec0*/  UISETP.NE.AND UP1, UPT, UR20, URZ, UPT ;  /* 0x000000ff1400728c */ /* 0x000fe4000bf25270 */
[----:B------:R-:W-:Y:S02]  /*4ed0*/  @!UP0 UIMAD UR8, UR7, UR8, UR4 ;  /* 0x00000008070882a4 */ /* 0x000fe4000f8e0204 */
[----:B------:R-:W-:Y:S02]  /*4ee0*/  @!UP0 UIADD3 UR9, UPT, UPT, UR10, -UR4, URZ ;  /* 0x800000040a098290 */ /* 0x000fe4000fffe0ff */
[----:B------:R-:W-:Y:S02]  /*4ef0*/  UIADD3 UR4, UPT, UPT, -UR5, URZ, URZ ;  /* 0x000000ff05047290 */ /* 0x000fe4000fffe1ff */
[----:B------:R-:W-:Y:S02]  /*4f00*/  UIADD3 UR7, UPT, UPT, -UR6, URZ, URZ ;  /* 0x000000ff06077290 */ /* 0x000fe4000fffe1ff */
[----:B------:R-:W-:Y:S02]  /*4f10*/  @!UP0 UIMAD UR6, UR9, UR42, UR5 ;  /* 0x0000002a090682a4 */ /* 0x000fe4000f8e0205 */
[----:B------:R-:W-:Y:S02]  /*4f20*/  UIMAD UR14, UR15, UR4, UR14 ;  /* 0x000000040f0e72a4 */ /* 0x000fe4000f8e020e */
[----:B------:R-:W-:Y:S01]  /*4f30*/  UIMAD UR13, UR46, UR7, UR13 ;  /* 0x000000072e0d72a4 */ /* 0x000fe2000f8e020d */
[----:B------:R-:W-:Y:S02]  /*4f40*/  @!UP0 UMOV UR5, UR8 ;  /* 0x0000000800058c82 */ /* 0x000fe40008000000 */
[----:B------:R-:W-:Y:S02]  /*4f50*/  UIMAD UR14, UR5, UR15, UR14 ;  /* 0x0000000f050e72a4 */ /* 0x000fe4000f8e020e */
[----:B------:R-:W-:Y:S11]  /*4f60*/  UIMAD UR13, UR6, UR46, UR13 ;  /* 0x0000002e060d72a4 */ /* 0x000ff6000f8e020d */
[----:B------:R-:W-:Y:S01]  /*4f70*/  @!UPT UIADD3 URZ, UPT, UPT, URZ, URZ, URZ ;  /* 0x000000fffffff290 */ /* 0x000fe2000fffe0ff */
.L_x_93:
[----:B------:R-:W2:Y:S01]  /*4f80*/  @!UP3 LDCU.128 UR8, c[0x0][0xb10] ;  /* 0x00016200ff08b7ac */ /* 0x000ea20008000c00 */
[----:B------:R-:W-:Y:S02]  /*4f90*/  ISETP.NE.U32.AND P0, PT, RZ, UR38, PT ;  /* 0x00000026ff007c0c */ /* 0x000fe4000bf05070 */
[----:B------:R-:W-:Y:S02]  /*4fa0*/  SHF.L.U32 R4, R11, 0x1f, RZ ;  /* 0x0000001f0b047819 */ /* 0x000fe400000006ff */
[----:B------:R-:W-:Y:S01]  /*4fb0*/  ISETP.NE.AND.EX P0, PT, RZ, UR39, PT, P0 ;  /* 0x00000027ff007c0c */ /* 0x000fe2000bf05300 */
[----:B------:R-:W4:Y:S01]  /*4fc0*/  @!UP3 LDCU UR5, c[0x0][0xb0c] ;  /* 0x00016180ff05b7ac */ /* 0x000f220008000800 */
[----:B------:R-:W-:Y:S02]  /*4fd0*/  USHF.L.U32 UR35, UR30, 0x6, URZ ;  /* 0x000000061e237899 */ /* 0x000fe400080006ff */
[----:B------:R-:W-:Y:S02]  /*4fe0*/  USHF.L.U32 UR34, UR31, 0x8, URZ ;  /* 0x000000081f227899 */ /* 0x000fe400080006ff */
[----:B--2---:R-:W-:Y:S07]  /*4ff0*/  UIMAD.WIDE.U32 UR6, UR14, UR8, URZ ;  /* 0x000000080e0672a5 */ /* 0x004fee000f8e00ff */
[----:B------:R-:W-:Y:S01]  /*5000*/  @!UP3 UMOV UR4, UR7 ;  /* 0x000000070004bc82 */ /* 0x000fe20008000000 */
[----:B----4-:R-:W-:Y:S02]  /*5010*/  @!UP3 UISETP.NE.AND UP0, UPT, UR5, 0x1, UPT ;  /* 0x000000010500b88c */ /* 0x010fe4000bf05270 */
[----:B------:R-:W-:Y:S02]  /*5020*/  @!UP3 USHF.R.U32.HI UR4, URZ, UR9, UR4 ;  /* 0x00000009ff04b299 */ /* 0x000fe40008011604 */
[----:B------:R-:W-:Y:S02]  /*5030*/  UIMAD.WIDE.U32 UR6, UR13, UR11, URZ ;  /* 0x0000000b0d0672a5 */ /* 0x000fe4000f8e00ff */
[----:B------:R-:W-:Y:S02]  /*5040*/  @!UP3 USEL UR8, UR14, UR4, !UP0 ;  /* 0x000000040e08b287 */ /* 0x000fe4000c000000 */
[----:B------:R-:W-:Y:S03]  /*5050*/  @!UP3 UISETP.NE.AND UP0, UPT, UR10, 0x1, UPT ;  /* 0x000000010a00b88c */ /* 0x000fe6000bf05270 */
[----:B------:R-:W-:Y:S02]  /*5060*/  @!UP3 UMOV UR6, UR7 ;  /* 0x000000070006bc82 */ /* 0x000fe40008000000 */
[----:B------:R-:W2:Y:S02]  /*5070*/  @!UP3 LDCU UR4, c[0x0][0xb20] ;  /* 0x00016400ff04b7ac */ /* 0x000ea40008000800 */
[----:B--2---:R-:W-:Y:S04]  /*5080*/  @!UP3 USHF.R.U32.HI UR6, URZ, UR4, UR6 ;  /* 0x00000004ff06b299 */ /* 0x004fe80008011606 */
[----:B------:R-:W-:Y:S04]  /*5090*/  @!UP3 USEL UR6, UR13, UR6, !UP0 ;  /* 0x000000060d06b287 */ /* 0x000fe8000c000000 */
[----:B------:R-:W-:Y:S02]  /*50a0*/  @!UP3 UIADD3 UR4, UPT, UPT, -UR8, UR6, URZ ;  /* 0x000000060804b290 */ /* 0x000fe4000fffe1ff */
[----:B------:R-:W-:Y:S02]  /*50b0*/  @!UP3 UIADD3 UR6, UPT, UPT, UR8, -UR6, URZ ;  /* 0x800000060806b290 */ /* 0x000fe4000fffe0ff */
[----:B------:R-:W-:Y:S02]  /*50c0*/  @!UP3 UIMAD UR14, UR4, UR5, UR14 ;  /* 0x00000005040eb2a4 */ /* 0x000fe4000f8e020e */
[----:B------:R-:W-:Y:S01]  /*50d0*/  @!UP3 UIMAD UR13, UR6, UR10, UR13 ;  /* 0x0000000a060db2a4 */ /* 0x000fe2000f8e020d */
[----:B------:R-:W-:Y:S11]  /*50e0*/  BRA.U UP4, `(.L_x_94) ;  /* 0x0000000104107547 */ /* 0x000ff6000b800000 */
[----:B-1----:R-:W-:Y:S04]  /*50f0*/  MOV R0, UR41 ;  /* 0x0000002900007c02 */ /* 0x002fe80008000f00 */
[----:B------:R-:W-:Y:S04]  /*5100*/  SHF.L.U32 R5, R0, 0x1f, RZ ;  /* 0x0000001f00057819 */ /* 0x000fe800000006ff */
[----:B------:R-:W1:Y:S02]  /*5110*/  SYNCS.PHASECHK.TRANS64.TRYWAIT P1, [UR21+0x188], R5 ;  /* 0x00018805ff0075a7 */ /* 0x000e640008021115 */
[----:B-1----:R-:W-:Y:S05]  /*5120*/  @!P1 BRA `(.L_x_95) ;  /* 0x0000005c003c9947 */ /* 0x002fea0003800000 */
.L_x_94:
[----:B------:R-:W-:Y:S05]  /*5130*/  BRA.U !UP6, `(.L_x_96) ;  /* 0x000000010e387547 */ /* 0x000fea000b800000 */
[----:B------:R-:W-:Y:S01]  /*5140*/  UPLOP3.LUT UP1, UPT, UPT, UPT, UP5, 0x80, 0x8 ;  /* 0x000000000008789c */ /* 0x000fe20003f2f050 */
[----:B-1----:R-:W-:Y:S01]  /*5150*/  HFMA2 R0, -RZ, RZ, 0, 5.9604644775390625e-08 ;  /* 0x00000001ff007431 */ /* 0x002fe200000001ff */
[----:B------:R-:W1:Y:S01]  /*5160*/  LDCU.64 UR8, c[0x0][0x358] ;  /* 0x00006b00ff0877ac */ /* 0x000e620008000a00 */
[----:B------:R-:W-:Y:S03]  /*5170*/  IMAD.MOV.U32 R85, RZ, RZ, 0x1 ;  /* 0x00000001ff557424 */ /* 0x000fe600078e00ff */
[----:B------:R-:W-:Y:S05]  /*5180*/  PLOP3.LUT P1, PT, PT, PT, UP1, 0x80, 0x8 ;  /* 0x000000000008781c */ /* 0x000fea0003f2f018 */
[----:B------:R-:W2:Y:S01]  /*5190*/  @UP1 LDCU.64 UR4, c[0x0][0x888] ;  /* 0x00011100ff0417ac */ /* 0x000ea20008000a00 */
[----:B------:R-:W-:Y:S07]  /*51a0*/  @UP1 UIMAD UR6, UR36, UR38, URZ ;  /* 0x00000026240612a4 */ /* 0x000fee000f8e02ff */
[----:B------:R-:W-:Y:S01]  /*51b0*/  @!P1 PRMT R85, R0, 0x7610, R85 ;  /* 0x0000761000559816 */ /* 0x000fe20000000055 */
[----:B--2---:R-:W-:Y:S06]  /*51c0*/  @UP1 UIMAD.WIDE UR4, UR6, 0x4, UR4 ;  /* 0x00000004060418a5 */ /* 0x004fec000f8e0204 */
[----:B------:R-:W-:Y:S01]  /*51d0*/  IMAD.U32 R6, RZ, RZ, UR4 ;  /* 0x00000004ff067e24 */ /* 0x000fe2000f8e00ff */
[----:B------:R-:W-:Y:S04]  /*51e0*/  MOV R7, UR5 ;  /* 0x0000000500077c02 */ /* 0x000fe80008000f00 */
[----:B------:R-:W2:Y:S01]  /*51f0*/  @!UP1 LDCU UR4, c[0x0][0x880] ;  /* 0x00011000ff0497ac */ /* 0x000ea20008000800 */
[----:B-1---5:R4:W5:Y:S02]  /*5200*/  @P1 LDG.E R41, desc[UR8][R6.64] ;  /* 0x0000000806291981 */ /* 0x022964000c1e1900 */
[----:B--2-4-:R-:W-:Y:S07]  /*5210*/  @!P1 IMAD.U32 R41, RZ, RZ, UR4 ;  /* 0x00000004ff299e24 */ /* 0x014fee000f8e00ff */
.L_x_96:
[----:B-----5:R-:W-:Y:S01]  /*5220*/  @!P0 FSETP.EQ.AND P2, PT, R41, RZ, PT ;  /* 0x000000ff2900820b */ /* 0x020fe20003f42000 */
[----:B------:R-:W-:Y:S01]  /*5230*/  @!UPT UIADD3 URZ, UPT, UPT, URZ, URZ, URZ ;  /* 0x000000fffffff290 */ /* 0x000fe2000fffe0ff */
[----:B------:R-:W-:Y:S11]  /*5240*/  @!P0 BRA `(.L_x_97) ;  /* 0x0000000000148947 */ /* 0x000ff60003800000 */
[----:B------:R-:W-:Y:S02]  /*5250*/  LOP3.LUT P0, RZ, R85, 0xff, RZ, 0xc0, !PT ;  /* 0x000000ff55ff7812 */ /* 0x000fe4000780c0ff */
[----:B------:R-:W-:Y:S04]  /*5260*/  PLOP3.LUT P2, PT, PT, PT, UP1, 0x80, 0x8 ;  /* 0x000000000008781c */ /* 0x000fe80003f4f018 */
[----:B------:R-:W-:Y:S07]  /*5270*/  PLOP3.LUT P2, PT, P2, PT, PT, 0x8, 0x80 ;  /* 0x000000000080781c */ /* 0x000fee000174e170 */
[----:B------:R-:W-:Y:S11]  /*5280*/  @P0 FSETP.EQ.AND P2, PT, R41, RZ, PT ;  /* 0x000000ff2900020b */ /* 0x000ff60003f42000 */
[----:B------:R-:W-:Y:S02]  /*5290*/  @!UPT UIADD3 URZ, UPT, UPT, URZ, URZ, URZ ;  /* 0x000000fffffff290 */ /* 0x000fe4000fffe0ff */
.L_x_97:
[----:B------:R-:W2:Y:S01]  /*52a0*/  SYNCS.PHASECHK.TRANS64.TRYWAIT P0, [UR21+0x160], R4 ;  /* 0x00016004ff0075a7 */ /* 0x000ea20008001115 */
[----:B------:R-:W-:Y:S04]  /*52b0*/  ELECT P1, URZ, PT ;  /* 0x0000000000ff782f */ /* 0x000fe80003820000 */
[----:B------:R-:W-:Y:S01]  /*52c0*/  PLOP3.LUT P1, PT, P2, P1, PT, 0xf2, 0x2f ;  /* 0x00000000002f781c */ /* 0x000fe20001723e72 */
[----:B------:R-:W-:Y:S01]  /*52d0*/  @!UPT UIADD3 URZ, UPT, UPT, URZ, URZ, URZ ;  /* 0x000000fffffff290 */ /* 0x000fe2000fffe0ff */
[----:B--2---:R-:W-:Y:S11]  /*52e0*/  @!P0 BRA `(.L_x_98) ;  /* 0x0000005800e48947 */ /* 0x004ff60003800000 */
.L_x_211:
[----:B------:R-:W-:Y:S01]  /*52f0*/  @!P1 IADD3 R2, P0, PT, R12, 0x580, RZ ;  /* 0x000005800c029810 */ /* 0x000fe20007f1e0ff */
[----:B------:R-:W-:Y:S01]  /*5300*/  VOTEU.ALL UP0, P1 ;  /* 0x0000000000ff7886 */ /* 0x000fe20000800000 */
[----:B------:R-:W-:Y:S01]  /*5310*/  UMOV UR6, 0x0 ;  /* 0x0000000000067882 */ /* 0x000fe20000000000 */
[----:B------:R-:W-:Y:S01]  /*5320*/  UMOV UR7, 0x10000000 ;  /* 0x1000000000077882 */ /* 0x000fe20000000000 */
[----:B------:R-:W-:Y:S01]  /*5330*/  @!P1 R2UR UR5, R2 ;  /* 0x00000000020592ca */ /* 0x000fe200000e0000 */
[----:B-1----:R-:W-:Y:S01]  /*5340*/  @!P1 IMAD.X R0, RZ, RZ, R13, P0 ;  /* 0x000000ffff009224 */ /* 0x002fe200000e060d */
[----:B------:R-:W-:Y:S01]  /*5350*/  @!UP0 UIADD3 UR32, UPT, UPT, UR21, 0x400, URZ ;  /* 0x0000040015208890 */ /* 0x000fe2000fffe0ff */
[----:B------:R-:W-:Y:S03]  /*5360*/  VOTEU.ALL UP0, P1 ;  /* 0x0000000000ff7886 */ /* 0x000fe60000800000 */
[----:B------:R-:W-:Y:S01]  /*5370*/  @!P1 R2UR UR4, R0 ;  /* 0x00000000000492ca */ /* 0x000fe200000e0000 */
[----:B------:R-:W-:Y:S06]  /*5380*/  @!P1 IMAD.MOV.U32 R0, RZ, RZ, 0x1000 ;  /* 0x00001000ff009424 */ /* 0x000fec00078e00ff */
[----:B------:R-:W-:Y:S06]  /*5390*/  IMAD.U32 R6, RZ, RZ, UR5 ;  /* 0x00000005ff067e24 */ /* 0x000fec000f8e00ff */
[----:B------:R-:W-:Y:S01]  /*53a0*/  IMAD.U32 R7, RZ, RZ, UR4 ;  /* 0x00000004ff077e24 */ /* 0x000fe2000f8e00ff */
[----:B------:R-:W-:Y:S04]  /*53b0*/  @!P1 R2UR UR4, R6 ;  /* 0x00000000060492ca */ /* 0x000fe800000e0000 */
[----:B------:R-:W-:Y:S11]  /*53c0*/  @!P1 R2UR UR5, R7 ;  /* 0x00000000070592ca */ /* 0x000ff600000e0000 */
[----:B------:R-:W-:Y:S02]  /*53d0*/  @!UPT UIADD3 URZ, UPT, UPT, URZ, URZ, URZ ;  /* 0x000000fffffff290 */ /* 0x000fe4000fffe0ff */
[----:B------:R1:W-:Y:S01]  /*53e0*/  @!UP0 UTMALDG.3D [UR32], [UR4], desc[UR6] ;  /* 0x00000620040085b4 */ /* 0x0003e20008011000 */
[----:B------:R1:W-:Y:S01]  /*53f0*/  @!P1 SYNCS.ARRIVE.TRANS64.RED.A0TR RZ, [UR21+0x140], R0 ;  /* 0x00014000ffff99a7 */ /* 0x0003e20008300415 */
[----:B------:R-:W-:Y:S01]  /*5400*/  SYNCS.ARRIVE.TRANS64.RED.A1T0 RZ, [UR50], RZ ;  /* 0x000000ffffff79a7 */ /* 0x000fe20008100432 */
[----:B------:R-:W2:Y:S02]  /*5410*/  SYNCS.PHASECHK.TRANS64.TRYWAIT P0, [UR21+0x168], R4 ;  /* 0x00016804ff0075a7 */ /* 0x000ea40008001115 */
[----:B-12---:R-:W-:Y:S05]  /*5420*/  @!P0 BRA `(.L_x_99) ;  /* 0x0000005800ac8947 */ /* 0x006fea0003800000 */
.L_x_213:
[----:B------:R-:W-:Y:S01]  /*5430*/  @!P1 IADD3 R2, P0, PT, R12, 0x580, RZ ;  /* 0x000005800c029810 */ /* 0x000fe20007f1e0ff */
[----:B------:R-:W-:Y:S01]  /*5440*/  VOTEU.ALL UP0, P1 ;  /* 0x0000000000ff7886 */ /* 0x000fe20000800000 */
[----:B------:R-:W-:Y:S01]  /*5450*/  UMOV UR6, 0x0 ;  /* 0x0000000000067882 */ /* 0x000fe20000000000 */
[----:B------:R-:W-:Y:S01]  /*5460*/  UMOV UR7, 0x10000000 ;  /* 0x1000000000077882 */ /* 0x000fe20000000000 */
[----:B------:R-:W-:Y:S01]  /*5470*/  @!P1 R2UR UR5, R2 ;  /* 0x00000000020592ca */ /* 0x000fe200000e0000 */
[----:B------:R-:W-:Y:S01]  /*5480*/  @!P1 IMAD.X R0, RZ, RZ, R13, P0 ;  /* 0x000000ffff009224 */ /* 0x000fe200000e060d */
[----:B------:R-:W-:Y:S02]  /*5490*/  @!UP0 UIADD3 UR26, UPT, UPT, UR34, 0x40, URZ ;  /* 0x00000040221a8890 */ /* 0x000fe4000fffe0ff */
[----:B------:R-:W-:Y:S02]  /*54a0*/  @!UP0 UIADD3 UR24, UPT, UPT, UR21, 0x1400, URZ ;  /* 0x0000140015188890 */ /* 0x000fe4000fffe0ff */
[----:B------:R-:W-:Y:S01]  /*54b0*/  @!P1 R2UR UR4, R0 ;  /* 0x00000000000492ca */ /* 0x000fe200000e0000 */
[----:B------:R-:W-:Y:S01]  /*54c0*/  VOTEU.ALL UP0, P1 ;  /* 0x0000000000ff7886 */ /* 0x000fe20000800000 */
[----:B------:R-:W-:Y:S01]  /*54d0*/  @!P1 IMAD.MOV.U32 R0, RZ, RZ, 0x1000 ;  /* 0x00001000ff009424 */ /* 0x000fe200078e00ff */
[----:B------:R-:W-:Y:S01]  /*54e0*/  UMOV UR27, UR35 ;  /* 0x00000023001b7c82 */ /* 0x000fe20008000000 */
[----:B------:R-:W-:Y:S03]  /*54f0*/  UMOV UR28, UR36 ;  /* 0x00000024001c7c82 */ /* 0x000fe60008000000 */
        /* <DEDUP_REMOVED lines=8> */
[----:B------:R-:W4:Y:S02]  /*5580*/  SYNCS.PHASECHK.TRANS64.TRYWAIT P0, [UR21+0x170], R4 ;  /* 0x00017004ff0075a7 */ /* 0x000f240008001115 */
[----:B--2-4-:R-:W-:Y:S05]  /*5590*/  @!P0 BRA `(.L_x_100) ;  /* 0x0000005800688947 */ /* 0x014fea0003800000 */
.L_x_215:
[----:B------:R-:W-:Y:S01]  /*55a0*/  @!P1 IADD3 R2, P0, PT, R12, 0x580, RZ ;  /* 0x000005800c029810 */ /* 0x000fe20007f1e0ff */
[----:B------:R-:W-:Y:S01]  /*55b0*/  VOTEU.ALL UP0, P1 ;  /* 0x0000000000ff7886 */ /* 0x000fe20000800000 */
[----:B------:R-:W-:Y:S01]  /*55c0*/  UMOV UR6, 0x0 ;  /* 0x0000000000067882 */ /* 0x000fe20000000000 */
[----:B------:R-:W-:Y:S01]  /*55d0*/  UMOV UR7, 0x10000000 ;  /* 0x1000000000077882 */ /* 0x000fe20000000000 */
[----:B------:R-:W-:Y:S01]  /*55e0*/  @!P1 R2UR UR5, R2 ;  /* 0x00000000020592ca */ /* 0x000fe200000e0000 */
[----:B------:R-:W-:Y:S01]  /*55f0*/  @!P1 IMAD.X R0, RZ, RZ, R13, P0 ;  /* 0x000000ffff009224 */ /* 0x000fe200000e060d */
[----:B------:R-:W-:Y:S01]  /*5600*/  @!UP0 UIADD3 UR18, UPT, UPT, UR34, 0x80, URZ ;  /* 0x0000008022128890 */ /* 0x000fe2000fffe0ff */
[----:B------:R-:W-:Y:S01]  /*5610*/  VIADD R10, R10, 0x1 ;  /* 0x000000010a0a7836 */ /* 0x000fe20000000000 */
        /* <DEDUP_REMOVED lines=16> */
.L_x_217:
[----:B------:R-:W-:Y:S01]  /*5720*/  @!P1 IADD3 R2, P0, PT, R12, 0x580, RZ ;  /* 0x000005800c029810 */ /* 0x000fe20007f1e0ff */
[----:B------:R-:W-:Y:S01]  /*5730*/  VOTEU.ALL UP0, P1 ;  /* 0x0000000000ff7886 */ /* 0x000fe20000800000 */
[----:B------:R-:W-:Y:S01]  /*5740*/  UMOV UR6, 0x0 ;  /* 0x0000000000067882 */ /* 0x000fe20000000000 */
[----:B------:R-:W-:Y:S01]  /*5750*/  UMOV UR7, 0x10000000 ;  /* 0x1000000000077882 */ /* 0x000fe20000000000 */
[----:B------:R-:W-:Y:S01]  /*5760*/  @!P1 R2UR UR5, R2 ;  /* 0x00000000020592ca */ /* 0x000fe200000e0000 */
[----:B------:R-:W-:Y:S01]  /*5770*/  @!P1 IMAD.X R0, RZ, RZ, R13, P0 ;  /* 0x000000ffff009224 */ /* 0x000fe200000e060d */
[----:B------:R-:W-:Y:S01]  /*5780*/  @!UP0 UIADD3 UR10, UPT, UPT, UR34, 0xc0, URZ ;  /* 0x000000c0220a8890 */ /* 0x000fe2000fffe0ff */
[----:B------:R-:W-:Y:S01]  /*5790*/  R2UR UR16, R87 ;  /* 0x00000000571072ca */ /* 0x000fe200000e0000 */
[----:B------:R-:W-:Y:S01]  /*57a0*/  @!UP0 UIADD3 UR8, UPT, UPT, UR21, 0x3400, URZ ;  /* 0x0000340015088890 */ /* 0x000fe2000fffe0ff */
[----:B------:R-:W-:Y:S01]  /*57b0*/  ISETP.NE.AND P0, PT, R10, 0x2, PT ;  /* 0x000000020a00780c */ /* 0x000fe20003f05270 */
[----:B------:R-:W-:Y:S01]  /*57c0*/  @!UP0 UIADD3 UR9, UPT, UPT, UR21, 0x158, URZ ;  /* 0x0000015815098890 */ /* 0x000fe2000fffe0ff */
[----:B------:R-:W-:Y:S01]  /*57d0*/  @!P1 R2UR UR4, R0 ;  /* 0x00000000000492ca */ /* 0x000fe200000e0000 */
[----:B------:R-:W-:Y:S01]  /*57e0*/  VOTEU.ALL UP0, P1 ;  /* 0x0000000000ff7886 */ /* 0x000fe20000800000 */
[----:B------:R-:W-:Y:S01]  /*57f0*/  UMOV UR11, UR35 ;  /* 0x00000023000b7c82 */ /* 0x000fe20008000000 */
[----:B------:R-:W-:Y:S01]  /*5800*/  UMOV UR12, UR36 ;  /* 0x00000024000c7c82 */ /* 0x000fe20008000000 */
[----:B------:R-:W-:Y:S01]  /*5810*/  SEL R0, RZ, 0x1, P0 ;  /* 0x00000001ff007807 */ /* 0x000fe20000000000 */
[----:B------:R-:W-:Y:S01]  /*5820*/  UIADD3 UR31, UPT, UPT, UR13, UR59, URZ ;  /* 0x0000003b0d1f7290 */ /* 0x000fe2000fffe0ff */
[----:B-1----:R-:W-:Y:S01]  /*5830*/  IMAD.U32 R4, RZ, RZ, UR5 ;  /* 0x00000005ff047e24 */ /* 0x002fe2000f8e00ff */
[----:B------:R-:W-:Y:S01]  /*5840*/  LOP3.LUT R11, R11, 0x1, RZ, 0x3c, !PT ;  /* 0x000000010b0b7812 */ /* 0x000fe200078e3cff */
[----:B------:R-:W-:Y:S01]  /*5850*/  UMOV UR36, UR29 ;  /* 0x0000001d00247c82 */ /* 0x000fe20008000000 */
[----:B------:R-:W-:Y:S01]  /*5860*/  LOP3.LUT R9, R9, R0, RZ, 0x3c, !PT ;  /* 0x0000000009097212 */ /* 0x000fe200078e3cff */
[----:B------:R-:W-:Y:S01]  /*5870*/  UIADD3 UR30, UPT, UPT, UR14, UR16, URZ ;  /* 0x000000100e1e7290 */ /* 0x000fe2000fffe0ff */
[----:B------:R-:W-:Y:S01]  /*5880*/  SEL R10, R10, RZ, P0 ;  /* 0x000000ff0a0a7207 */ /* 0x000fe20000000000 */
[----:B------:R-:W-:Y:S01]  /*5890*/  UPLOP3.LUT UP4, UPT, UPT, UPT, UPT, 0x80, 0x8 ;  /* 0x000000000008789c */ /* 0x000fe20003f8f070 */
[----:B------:R-:W-:Y:S01]  /*58a0*/  IMAD.U32 R5, RZ, RZ, UR4 ;  /* 0x00000004ff057e24 */ /* 0x000fe2000f8e00ff */
[----:B------:R-:W-:Y:S04]  /*58b0*/  @!P1 R2UR UR4, R4 ;  /* 0x00000000040492ca */ /* 0x000fe800000e0000 */
[----:B------:R-:W-:Y:S11]  /*58c0*/  @!P1 R2UR UR5, R5 ;  /* 0x00000000050592ca */ /* 0x000ff600000e0000 */
[----:B------:R-:W-:Y:S02]  /*58d0*/  @!UPT UIADD3 URZ, UPT, UPT, URZ, URZ, URZ ;  /* 0x000000fffffff290 */ /* 0x000fe4000fffe0ff */
[----:B------:R1:W-:Y:S01]  /*58e0*/  @!UP0 UTMALDG.3D [UR8], [UR4], desc[UR6] ;  /* 0x00000608040085b4 */ /* 0x0003e20008011000 */
[----:B------:R1:W-:Y:S01]  /*58f0*/  @!P1 SYNCS.ARRIVE.TRANS64.RED.A0TR RZ, [UR21+0x158], R3 ;  /* 0x00015803ffff99a7 */ /* 0x0003e20008300415 */
[----:B------:R-:W-:Y:S01]  /*5900*/  SYNCS.ARRIVE.TRANS64.RED.A1T0 RZ, [UR43], RZ ;  /* 0x000000ffffff79a7 */ /* 0x000fe2000810042b */
[----:B------:R-:W-:Y:S05]  /*5910*/  BRA.U UP2, `(.L_x_102) ;  /* 0xfffffff1025c7547 */ /* 0x000fea000b83ffff */
[----:B-1----:R-:W-:-:S04]  /*5920*/  SHF.L.U32 R3, R11, 0x1f, RZ ;  /* 0x0000001f0b037819 */ /* 0x002fc800000006ff */
[----:B------:R-:W1:Y:S02]  /*5930*/  SYNCS.PHASECHK.TRANS64.TRYWAIT P0, [UR21+0x160], R3 ;  /* 0x00016003ff0075a7 */ /* 0x000e640008001115 */
[----:B-1----:R-:W-:Y:S05]  /*5940*/  @!P0 BRA `(.L_x_103) ;  /* 0x0000005400ac8947 */ /* 0x002fea0003800000 */
.L_x_219:
[----:B------:R-:W2:Y:S02]  /*5950*/  SYNCS.PHASECHK.TRANS64.TRYWAIT P0, [UR21+0x168], R3 ;  /* 0x00016803ff0075a7 */ /* 0x000ea40008001115 */
[----:B--2---:R-:W-:Y:S05]  /*5960*/  @!P0 BRA `(.L_x_104) ;  /* 0x0000005400bc8947 */ /* 0x004fea0003800000 */
.L_x_221:
[----:B------:R-:W2:Y:S02]  /*5970*/  SYNCS.PHASECHK.TRANS64.TRYWAIT P0, [UR21+0x170], R3 ;  /* 0x00017003ff0075a7 */ /* 0x000ea40008001115 */
[----:B--2---:R-:W-:Y:S05]  /*5980*/  @!P0 BRA `(.L_x_105) ;  /* 0x0000005400cc8947 */ /* 0x004fea0003800000 */
.L_x_223:
[----:B-1----:R-:W-:-:S07]  /*5990*/  MOV R0, UR21 ;  /* 0x0000001500007c02 */ /* 0x002fce0008000f00 */
.L_x_106:
[----:B-1----:R-:W-:-:S04]  /*59a0*/  SHF.L.U32 R3, R11, 0x1f, RZ ;  /* 0x0000001f0b037819 */ /* 0x002fc800000006ff */
[----:B------:R1:W2:Y:S03]  /*59b0*/  SYNCS.PHASECHK.TRANS64.TRYWAIT P0, [R0+URZ+0x178], R3 ;  /* 0x00017803000075a7 */ /* 0x0002a600080011ff */
[----:B--2---:R-:W-:Y:S05]  /*59c0*/  @!P0 NANOSLEEP.SYNCS 0x989680 ;  /* 0x009896800000895d */ /* 0x004fea0003900000 */
[----:B------:R-:W2:Y:S02]  /*59d0*/  @!P0 SYNCS.PHASECHK.TRANS64 P0, [R0+URZ+0x178], R3 ;  /* 0x00017803000085a7 */ /* 0x000ea400080010ff */
[----:B--23--:R-:W-:Y:S05]  /*59e0*/  @P0 EXIT ;  /* 0x000000000000094d */ /* 0x00cfea0003800000 */
[----:B------:R-:W-:Y:S05]  /*59f0*/  BRA `(.L_x_106) ;  /* 0xfffffffc00e87947 */ /* 0x000fea000383ffff */
.L_x_91:
[----:B------:R-:W-:-:S06]  /*5a00*/  UISETP.GE.AND UP0, UPT, UR18, 0x4, UPT ;  /* 0x000000041200788c */ /* 0x000fcc000bf06270 */
[----:B------:R-:W-:-:S13]  /*5a10*/  PLOP3.LUT P0, PT, PT, PT, UP0, 0x80, 0x8 ;  /* 0x000000000008781c */ /* 0x000fda0003f0f008 */
[----:B-1----:R-:W-:Y:S05]  /*5a20*/  @!P0 EXIT ;  /* 0x000000000000894d */ /* 0x002fea0003800000 */
[----:B------:R-:W1:Y:S08]  /*5a30*/  S2UR UR4, SR_CgaCtaId ;  /* 0x00000000000479c3 */ /* 0x000e700000008800 */
[----:B------:R-:W-:Y:S01]  /*5a40*/  BAR.SYNC.DEFER_BLOCKING 0x6, 0xa0 ;  /* 0x0182800000007b1d */ /* 0x000fe20000010000 */
[C---:B------:R-:W-:Y:S01]  /*5a50*/  IMAD.SHL.U32 R7, R95.reuse, 0x40, RZ ;  /* 0x000000405f077824 */ /* 0x040fe200078e00ff */
[C---:B------:R-:W-:Y:S01]  /*5a60*/  LOP3.LUT R97, R95.reuse, 0x60, RZ, 0xc0, !PT ;  /* 0x000000605f617812 */ /* 0x040fe200078ec0ff */
[----:B------:R-:W-:-:S02]  /*5a70*/  IMAD.SHL.U32 R4, R95, 0x20, RZ ;  /* 0x000000205f047824 */ /* 0x000fc400078e00ff */
[----:B------:R-:W-:Y:S02]  /*5a80*/  HFMA2 R36, -RZ, RZ, 0, 0 ;  /* 0x00000000ff247431 */ /* 0x000fe400000001ff */
[----:B------:R-:W-:Y:S01]  /*5a90*/  IMAD.SHL.U32 R6, R95, 0x2, RZ ;  /* 0x000000025f067824 */ /* 0x000fe200078e00ff */
[----:B------:R-:W-:Y:S01]  /*5aa0*/  UMOV UR44, 0x400 ;  /* 0x00000400002c7882 */ /* 0x000fe20000000000 */
[----:B------:R-:W2:Y:S01]  /*5ab0*/  LDC.64 R82, c[0x0][0x8b0] ;  /* 0x00022c00ff527b82 */ /* 0x000ea20000000a00 */
[----:B------:R-:W-:Y:S01]  /*5ac0*/  LOP3.LUT R5, R7, 0x180, RZ, 0xc0, !PT ;  /* 0x0000018007057812 */ /* 0x000fe200078ec0ff */
[----:B------:R-:W-:Y:S01]  /*5ad0*/  IMAD.U32 R37, R95, 0x10000, RZ ;  /* 0x000100005f257824 */ /* 0x000fe200078e00ff */
[----:B------:R-:W-:Y:S01]  /*5ae0*/  LOP3.LUT R4, R4, 0xc00, RZ, 0xc0, !PT ;  /* 0x00000c0004047812 */ /* 0x000fe200078ec0ff */
[----:B------:R-:W-:Y:S01]  /*5af0*/  IMAD.MOV.U32 R94, RZ, RZ, RZ ;  /* 0x000000ffff5e7224 */ /* 0x000fe200078e00ff */
[----:B------:R-:W-:Y:S01]  /*5b00*/  LOP3.LUT R6, R5, 0x20, R6, 0xf8, !PT ;  /* 0x0000002005067812 */ /* 0x000fe200078ef806 */
[----:B------:R-:W-:Y:S01]  /*5b10*/  IMAD.SHL.U32 R5, R95, 0x8, RZ ;  /* 0x000000085f057824 */ /* 0x000fe200078e00ff */
[----:B------:R-:W-:Y:S01]  /*5b20*/  LOP3.LUT R4, R4, 0x40, R7, 0xf8, !PT ;  /* 0x0000004004047812 */ /* 0x000fe200078ef807 */
[----:B------:R-:W3:Y:S01]  /*5b30*/  LDC.64 R80, c[0x0][0x8a8] ;  /* 0x00022a00ff507b82 */ /* 0x000ee20000000a00 */
[----:B------:R-:W-:Y:S01]  /*5b40*/  LOP3.LUT R37, R37, 0x600000, RZ, 0xc0, !PT ;  /* 0x0060000025257812 */ /* 0x000fe200078ec0ff */
[----:B------:R-:W-:Y:S01]  /*5b50*/  IMAD.MOV.U32 R89, RZ, RZ, RZ ;  /* 0x000000ffff597224 */ /* 0x000fe200078e00ff */
[----:B------:R-:W-:-:S02]  /*5b60*/  LOP3.LUT R95, R95, 0x2, RZ, 0xc0, !PT ;  /* 0x000000025f5f7812 */ /* 0x000fc400078ec0ff */
[----:B------:R-:W-:Y:S02]  /*5b70*/  CS2R R92, SRZ ;  /* 0x00000000005c7805 */ /* 0x000fe4000001ff00 */
[----:B------:R-:W-:Y:S01]  /*5b80*/  LOP3.LUT R5, R6, 0x30, R5, 0x78, !PT ;  /* 0x0000003006057812 */ /* 0x000fe200078e7805 */
[----:B------:R-:W4:Y:S01]  /*5b90*/  LDCU UR57, c[0x0][0x370] ;  /* 0x00006e00ff3977ac */ /* 0x000f220008000800 */
[----:B------:R-:W-:Y:S01]  /*5ba0*/  LOP3.LUT R4, R4, 0x200, R7, 0xf8, !PT ;  /* 0x0000020004047812 */ /* 0x000fe200078ef807 */
[----:B------:R-:W-:Y:S01]  /*5bb0*/  IMAD.MOV R90, RZ, RZ, -R95 ;  /* 0x000000ffff5a7224 */ /* 0x000fe200078e0a5f */
[----:B------:R-:W-:Y:S01]  /*5bc0*/  MOV R91, RZ ;  /* 0x000000ff005b7202 */ /* 0x000fe20000000f00 */
[----:B-1----:R-:W-:Y:S01]  /*5bd0*/  ULEA UR44, UR4, UR44, 0x18 ;  /* 0x0000002c042c7291 */ /* 0x002fe2000f8ec0ff */
[----:B------:R-:W-:Y:S01]  /*5be0*/  LOP3.LUT R84, R4, R5, RZ, 0xfc, !PT ;  /* 0x0000000504547212 */ /* 0x000fe200078efcff */
[----:B------:R-:W1:Y:S02]  /*5bf0*/  LDCU.64 UR62, c[0x0][0x348] ;  /* 0x00006900ff3e77ac */ /* 0x000e640008000a00 */
[----:B------:R-:W-:-:S02]  /*5c00*/  UIADD3 UR4, UPT, UPT, UR44, 0x4400, URZ ;  /* 0x000044002c047890 */ /* 0x000fc4000fffe0ff */
[----:B------:R-:W-:-:S03]  /*5c10*/  UIADD3 UR5, UPT, UPT, UR44, 0x400, URZ ;  /* 0x000004002c057890 */ /* 0x000fc6000fffe0ff */
[----:B------:R-:W4:Y:S01]  /*5c20*/  LDS R0, [UR44+0x240] ;  /* 0x0002402cff007984 */ /* 0x000f220008000800 */
[----:B------:R-:W1:Y:S01]  /*5c30*/  LDCU UR43, c[0x0][0xb0c] ;  /* 0x00016180ff2b77ac */ /* 0x000e620008000800 */
[----:B------:R-:W-:Y:S02]  /*5c40*/  IMAD.U32 R96, RZ, RZ, UR4 ;  /* 0x00000004ff607e24 */ /* 0x000fe4000f8e00ff */
[----:B------:R-:W-:Y:S01]  /*5c50*/  IMAD.U32 R98, RZ, RZ, UR5 ;  /* 0x00000005ff627e24 */ /* 0x000fe2000f8e00ff */
[----:B------:R-:W1:Y:S01]  /*5c60*/  LDCU UR39, c[0x0][0xb30] ;  /* 0x00016600ff2777ac */ /* 0x000e620008000800 */
[----:B------:R-:W1:Y:S01]  /*5c70*/  LDCU.64 UR46, c[0x0][0x888] ;  /* 0x00011100ff2e77ac */ /* 0x000e620008000a00 */
[----:B------:R-:W1:Y:S01]  /*5c80*/  LDCU.64 UR40, c[0x0][0xb28] ;  /* 0x00016500ff2877ac */ /* 0x000e620008000a00 */
[----:B------:R-:W1:Y:S01]  /*5c90*/  LDCU.64 UR60, c[0x0][0x890] ;  /* 0x00011200ff3c77ac */ /* 0x000e620008000a00 */
[----:B------:R-:W1:Y:S01]  /*5ca0*/  LDCU.128 UR52, c[0x0][0xb10] ;  /* 0x00016200ff3477ac */ /* 0x000e620008000c00 */
[----:B------:R-:W1:Y:S02]  /*5cb0*/  LDCU UR56, c[0x0][0x374] ;  /* 0x00006e80ff3877ac */ /* 0x000e640008000800 */
[----:B-1234-:R-:W-:-:S07]  /*5cc0*/  IMAD.IADD R37, R0, 0x1, R37 ;  /* 0x0000000100257824 */ /* 0x01efce00078e0225 */
.L_x_148:
[C---:B------:R-:W-:Y:S02]  /*5cd0*/  LEA R3, R89.reuse, UR44, 0x3 ;  /* 0x0000002c59037c11 */ /* 0x040fe4000f8e18ff */
[----:B------:R-:W-:Y:S02]  /*5ce0*/  SHF.L.U32 R0, R92, 0x1f, RZ ;  /* 0x0000001f5c007819 */ /* 0x000fe400000006ff */
[----:B------:R-:W-:Y:S02]  /*5cf0*/  LEA R5, R89, UR44, 0x4 ;  /* 0x0000002c59057c11 */ /* 0x000fe4000f8e20ff */
[----:B-1----:R-:W1:Y:S02]  /*5d00*/  SYNCS.PHASECHK.TRANS64.TRYWAIT P0, [R3+URZ+0x190], R0 ;  /* 0x00019000030075a7 */ /* 0x002e6400080011ff */
[----:B-1----:R-:W-:Y:S05]  /*5d10*/  @!P0 BRA `(.L_x_107) ;  /* 0x0000005400008947 */ /* 0x002fea0003800000 */
.L_x_224:
[----:B------:R-:W2:Y:S01]  /*5d20*/  LDS.128 R4, [R5+0x220] ;  /* 0x0002200005047984 */ /* 0x000ea20000000c00 */
[----:B------:R-:W-:Y:S01]  /*5d30*/  UISETP.GE.AND UP0, UPT, UR42, 0x1, UPT ;  /* 0x000000012a00788c */ /* 0x000fe2000bf06270 */
[----:B------:R-:W-:Y:S01]  /*5d40*/  @!PT LDS RZ, [RZ] ;  /* 0x00000000fffff984 */ /* 0x000fe20000000800 */
[----:B------:R-:W-:Y:S01]  /*5d50*/  @!PT LDS RZ, [RZ] ;  /* 0x00000000fffff984 */ /* 0x000fe20000000800 */
[----:B------:R-:W-:Y:S01]  /*5d60*/  @!PT LDS RZ, [RZ] ;  /* 0x00000000fffff984 */ /* 0x000fe20000000800 */
[----:B------:R-:W-:Y:S01]  /*5d70*/  @!PT LDS RZ, [RZ] ;  /* 0x00000000fffff984 */ /* 0x000fe20000000800 */
[----:B------:R3:W-:Y:S06]  /*5d80*/  MEMBAR.ALL.CTA ;  /* 0x0000000000007992 */ /* 0x0007ec0000008000 */
[----:B---3--:R-:W3:Y:S01]  /*5d90*/  FENCE.VIEW.ASYNC.S ;  /* 0x00000000000073c6 */ /* 0x008ee20000000000 */
[----:B--2---:R-:W-:Y:S11]  /*5da0*/  LOP3.LUT P0, RZ, R6, 0x1, RZ, 0xc0, !PT ;  /* 0x0000000106ff7812 */ /* 0x004ff6000780c0ff */
[----:B------:R-:W-:Y:S02]  /*5db0*/  @!UPT UIADD3 URZ, UPT, UPT, URZ, URZ, URZ ;  /* 0x000000fffffff290 */ /* 0x000fe4000fffe0ff */
[----:B---3--:R-:W-:Y:S01]  /*5dc0*/  VOTEU.ANY UP1, P0 ;  /* 0x0000000000ff7886 */ /* 0x008fe20000020100 */
[----:B------:R-:W-:Y:S01]  /*5dd0*/  PLOP3.LUT P0, PT, PT, PT, UP1, 0x80, 0x8 ;  /* 0x000000000008781c */ /* 0x000fe20003f0f018 */
[----:B------:R-:W-:Y:S11]  /*5de0*/  UP2UR UR45, UPR, URZ, 0x2 ;  /* 0x00000002ff2d7883 */ /* 0x000ff60008000000 */
[----:B------:R-:W-:Y:S01]  /*5df0*/  @!UPT UIADD3 URZ, UPT, UPT, URZ, URZ, URZ ;  /* 0x000000fffffff290 */ /* 0x000fe2000fffe0ff */
[----:B-1----:R-:W-:Y:S02]  /*5e00*/  @P0 SHF.R.U32.HI R0, RZ, 0x10, R5 ;  /* 0x00000010ff000819 */ /* 0x002fe40000011605 */
        /* <DEDUP_REMOVED lines=12> */
[----:B------:R-:W2:Y:S01]  /*5ed0*/  LDCU UR12, c[0x0][0xb20] ;  /* 0x00016400ff0c77ac */ /* 0x000ea20008000800 */
[----:B------:R-:W-:Y:S02]  /*5ee0*/  UIMAD.WIDE.U32 UR4, UR56, UR55, URZ ;  /* 0x00000037380472a5 */ /* 0x000fe4000f8e00ff */
[----:B------:R-:W-:Y:S02]  /*5ef0*/  UIMAD.WIDE.U32 UR6, UR57, UR52, URZ ;  /* 0x00000034390672a5 */ /* 0x000fe4000f8e00ff */
[----:B------:R-:W-:Y:S02]  /*5f00*/  UISETP.NE.AND UP0, UPT, UR54, 0x1, UPT ;  /* 0x000000013600788c */ /* 0x000fe4000bf05270 */
[----:B------:R-:W-:Y:S02]  /*5f10*/  UIMAD.WIDE.U32 UR8, UR37, UR55, URZ ;  /* 0x00000037250872a5 */ /* 0x000fe4000f8e00ff */
[----:B------:R-:W-:Y:S02]  /*5f20*/  UIMAD.WIDE.U32 UR10, UR38, UR52, URZ ;  /* 0x00000034260a72a5 */ /* 0x000fe4000f8e00ff */
[----:B------:R-:W-:Y:S02]  /*5f30*/  UISETP.NE.AND UP1, UPT, UR43, 0x1, UPT ;  /* 0x000000012b00788c */ /* 0x000fe4000bf25270 */
[----:B------:R-:W-:Y:S01]  /*5f40*/  UISETP.NE.AND UP2, UPT, UR42, 0x1, UPT ;  /* 0x000000012a00788c */ /* 0x000fe2000bf45270 */
[----:B------:R-:W-:Y:S02]  /*5f50*/  UMOV UR4, UR5 ;  /* 0x0000000500047c82 */ /* 0x000fe40008000000 */
[----:B--2---:R-:W-:Y:S03]  /*5f60*/  USHF.R.U32.HI UR5, URZ, UR12, UR4 ;  /* 0x0000000cff057299 */ /* 0x004fe60008011604 */
[----:B------:R-:W-:Y:S02]  /*5f70*/  UMOV UR4, UR7 ;  /* 0x0000000700047c82 */ /* 0x000fe40008000000 */
[----:B------:R-:W-:Y:S02]  /*5f80*/  USHF.R.U32.HI UR7, URZ, UR53, UR4 ;  /* 0x00000035ff077299 */ /* 0x000fe40008011604 */
[----:B------:R-:W-:Y:S02]  /*5f90*/  USEL UR4, UR56, UR5, !UP0 ;  /* 0x0000000538047287 */ /* 0x000fe4000c000000 */
[----:B------:R-:W-:Y:S01]  /*5fa0*/  USEL UR7, UR57, UR7, !UP1 ;  /* 0x0000000739077287 */ /* 0x000fe2000c800000 */
[----:B------:R-:W-:Y:S01]  /*5fb0*/  UMOV UR5, UR9 ;  /* 0x0000000900057c82 */ /* 0x000fe20008000000 */
[----:B------:R-:W-:Y:S02]  /*5fc0*/  UIMAD.WIDE.U32 UR8, UR4, UR40, URZ ;  /* 0x00000028040872a5 */ /* 0x000fe4000f8e00ff */
[----:B------:R-:W-:Y:S03]  /*5fd0*/  USHF.R.U32.HI UR6, URZ, UR12, UR5 ;  /* 0x0000000cff067299 */ /* 0x000fe60008011605 */
[----:B------:R-:W-:Y:S01]  /*5fe0*/  UMOV UR5, UR11 ;  /* 0x0000000b00057c82 */ /* 0x000fe20008000000 */
[----:B------:R-:W-:Y:S02]  /*5ff0*/  UIMAD.WIDE.U32 UR10, UR7, UR40, URZ ;  /* 0x00000028070a72a5 */ /* 0x000fe4000f8e00ff */
[----:B------:R-:W-:Y:S02]  /*6000*/  USHF.R.U32.HI UR12, URZ, UR53, UR5 ;  /* 0x00000035ff0c7299 */ /* 0x000fe40008011605 */
[----:B------:R-:W-:Y:S01]  /*6010*/  USEL UR6, UR37, UR6, !UP0 ;  /* 0x0000000625067287 */ /* 0x000fe2000c000000 */
[----:B------:R-:W-:Y:S02]  /*6020*/  UMOV UR5, UR9 ;  /* 0x0000000900057c82 */ /* 0x000fe40008000000 */
[----:B------:R-:W-:Y:S01]  /*6030*/  UMOV UR10, UR11 ;  /* 0x0000000b000a7c82 */ /* 0x000fe20008000000 */
[----:B------:R-:W-:Y:S02]  /*6040*/  @UP2 USHF.R.U32.HI UR4, URZ, UR41, UR5 ;  /* 0x00000029ff042299 */ /* 0x000fe40008011605 */
[----:B------:R-:W-:Y:S02]  /*6050*/  @UP2 USHF.R.U32.HI UR7, URZ, UR41, UR10 ;  /* 0x00000029ff072299 */ /* 0x000fe4000801160a */
[----:B------:R-:W-:Y:S02]  /*6060*/  UIMAD UR4, UR42, UR4, URZ ;  /* 0x000000042a0472a4 */ /* 0x000fe4000f8e02ff */
[----:B------:R-:W-:Y:S02]  /*6070*/  UIMAD.WIDE.U32 UR10, UR6, UR40, URZ ;  /* 0x00000028060a72a5 */ /* 0x000fe4000f8e00ff */
[----:B------:R-:W-:Y:S02]  /*6080*/  USEL UR5, UR38, UR12, !UP1 ;  /* 0x0000000c26057287 */ /* 0x000fe4000c800000 */
[----:B------:R-:W-:Y:S02]  /*6090*/  UIMAD UR8, UR42, UR7, URZ ;  /* 0x000000072a0872a4 */ /* 0x000fe4000f8e02ff */
[----:B------:R-:W-:Y:S03]  /*60a0*/  UISETP.GE.AND UP0, UPT, UR6, UR4, UPT ;  /* 0x000000040600728c */ /* 0x000fe6000bf06270 */
[----:B------:R-:W-:Y:S01]  /*60b0*/  UMOV UR4, UR11 ;  /* 0x0000000b00047c82 */ /* 0x000fe20008000000 */
[----:B------:R-:W-:Y:S02]  /*60c0*/  UISETP.GE.OR UP0, UPT, UR5, UR8, UP0 ;  /* 0x000000080500728c */ /* 0x000fe40008706670 */
[----:B------:R-:W-:Y:S02]  /*60d0*/  USHF.R.U32.HI UR4, URZ, UR41, UR4 ;  /* 0x00000029ff047299 */ /* 0x000fe40008011604 */
[----:B------:R-:W-:Y:S02]  /*60e0*/  UIMAD.WIDE.U32 UR8, UR5, UR40, URZ ;  /* 0x00000028050872a5 */ /* 0x000fe4000f8e00ff */
[----:B------:R-:W-:Y:S02]  /*60f0*/  USEL UR11, UR6, UR4, !UP2 ;  /* 0x00000004060b7287 */ /* 0x000fe4000d000000 */
[----:B------:R-:W-:Y:S02]  /*6100*/  UIADD3 UR8, UPT, UPT, -UR5, URZ, URZ ;  /* 0x000000ff05087290 */ /* 0x000fe4000fffe1ff */
[----:B------:R-:W-:Y:S01]  /*6110*/  UIADD3 UR10, UPT, UPT, -UR11, URZ, URZ ;  /* 0x000000ff0b0a7290 */ /* 0x000fe2000fffe1ff */
[----:B------:R-:W-:Y:S01]  /*6120*/  @!UP0 UMOV UR4, UR9 ;  /* 0x0000000900048c82 */ /* 0x000fe20008000000 */
[----:B------:R-:W-:Y:S02]  /*6130*/  UIADD3 UR9, UPT, UPT, -UR6, URZ, URZ ;  /* 0x000000ff06097290 */ /* 0x000fe4000fffe1ff */
[----:B------:R-:W-:Y:S02]  /*6140*/  @!UP0 USHF.R.U32.HI UR4, URZ, UR41, UR4 ;  /* 0x00000029ff048299 */ /* 0x000fe40008011604 */
[----:B------:R-:W-:Y:S02]  /*6150*/  UIMAD UR10, UR42, UR10, UR6 ;  /* 0x0000000a2a0a72a4 */ /* 0x000fe4000f8e0206 */
[----:B------:R-:W-:Y:S04]  /*6160*/  @!UP0 USEL UR4, UR5, UR4, !UP2 ;  /* 0x0000000405048287 */ /* 0x000fe8000d000000 */
[----:B------:R-:W-:Y:S02]  /*6170*/  @!UP0 UIMAD UR10, UR7, UR10, UR4 ;  /* 0x0000000a070a82a4 */ /* 0x000fe4000f8e0204 */
[----:B------:R-:W-:Y:S02]  /*6180*/  @!UP0 UIADD3 UR11, UPT, UPT, UR11, -UR4, URZ ;  /* 0x800000040b0b8290 */ /* 0x000fe4000fffe0ff */
[----:B------:R-:W-:Y:S02]  /*6190*/  UIMAD UR7, UR43, UR8, UR38 ;  /* 0x000000082b0772a4 */ /* 0x000fe4000f8e0226 */
[----:B------:R-:W-:Y:S02]  /*61a0*/  @!UP0 UIMAD UR6, UR11, UR42, UR5 ;  /* 0x0000002a0b0682a4 */ /* 0x000fe4000f8e0205 */
[----:B------:R-:W-:Y:S01]  /*61b0*/  UIMAD UR4, UR54, UR9, UR37 ;  /* 0x00000009360472a4 */ /* 0x000fe2000f8e0225 */
[----:B------:R-:W-:Y:S02]  /*61c0*/  @!UP0 UMOV UR5, UR10 ;  /* 0x0000000a00058c82 */ /* 0x000fe40008000000 */
[----:B------:R-:W-:Y:S02]  /*61d0*/  UIMAD UR38, UR5, UR43, UR7 ;  /* 0x0000002b052672a4 */ /* 0x000fe4000f8e0207 */
[----:B------:R-:W-:Y:S11]  /*61e0*/  UIMAD UR37, UR6, UR54, UR4 ;  /* 0x00000036062572a4 */ /* 0x000ff6000f8e0204 */
[----:B------:R-:W-:Y:S01]  /*61f0*/  @!UPT UIADD3 URZ, UPT, UPT, URZ, URZ, URZ ;  /* 0x000000fffffff290 */ /* 0x000fe2000fffe0ff */
.L_x_108:
[----:B------:R-:W-:Y:S01]  /*6200*/  UISETP.NE.AND UP0, UPT, UR39, 0x1, UPT ;  /* 0x000000012700788c */ /* 0x000fe2000bf05270 */
[----:B------:R-:W-:Y:S01]  /*6210*/  IADD3 R89, PT, PT, R89, 0x1, RZ ;  /* 0x0000000159597810 */ /* 0x000fe20007ffe0ff */
[----:B------:R-:W-:Y:S02]  /*6220*/  UIADD3 UR11, UPT, UPT, UR44, 0x400, URZ ;  /* 0x000004002c0b7890 */ /* 0x000fe4000fffe0ff */
[----:B------:R-:W-:Y:S02]  /*6230*/  USHF.L.U32 UR50, UR30, 0x6, URZ ;  /* 0x000000061e327899 */ /* 0x000fe400080006ff */
[----:B------:R-:W-:Y:S05]  /*6240*/  USHF.L.U32 UR49, UR31, 0x8, URZ ;  /* 0x000000081f317899 */ /* 0x000fea00080006ff */
[----:B------:R-:W2:Y:S01]  /*6250*/  @!UP0 LDCU.128 UR12, c[0x0][0xb10] ;  /* 0x00016200ff0c87ac */ /* 0x000ea20008000c00 */
[----:B------:R-:W3:Y:S01]  /*6260*/  @!UP0 LDCU UR5, c[0x0][0xb0c] ;  /* 0x00016180ff0587ac */ /* 0x000ee20008000800 */
[----:B------:R-:W4:Y:S01]  /*6270*/  @!UP0 LDCU UR10, c[0x0][0xb20] ;  /* 0x00016400ff0a87ac */ /* 0x000f220008000800 */
[----:B--2---:R-:W-:Y:S02]  /*6280*/  UIMAD.WIDE.U32 UR8, UR38, UR12, URZ ;  /* 0x0000000c260872a5 */ /* 0x004fe4000f8e00ff */
[----:B------:R-:W-:Y:S02]  /*6290*/  UIMAD.WIDE.U32 UR6, UR37, UR15, URZ ;  /* 0x0000000f250672a5 */ /* 0x000fe4000f8e00ff */
[----:B------:R-:W-:Y:S03]  /*62a0*/  @!UP0 UISETP.NE.AND UP1, UPT, UR14, 0x1, UPT ;  /* 0x000000010e00888c */ /* 0x000fe6000bf25270 */
[----:B------:R-:W-:Y:S01]  /*62b0*/  @!UP0 UMOV UR4, UR9 ;  /* 0x0000000900048c82 */ /* 0x000fe20008000000 */
[----:B---3--:R-:W-:Y:S02]  /*62c0*/  @!UP0 UISETP.NE.AND UP2, UPT, UR5, 0x1, UPT ;  /* 0x000000010500888c */ /* 0x008fe4000bf45270 */
[----:B------:R-:W-:Y:S01]  /*62d0*/  @!UP0 USHF.R.U32.HI UR4, URZ, UR13, UR4 ;  /* 0x0000000dff048299 */ /* 0x000fe20008011604 */
[----:B------:R-:W-:Y:S02]  /*62e0*/  @!UP0 UMOV UR6, UR7 ;  /* 0x0000000700068c82 */ /* 0x000fe40008000000 */
[----:B----4-:R-:W-:Y:S02]  /*62f0*/  @!UP0 USHF.R.U32.HI UR6, URZ, UR10, UR6 ;  /* 0x0000000aff068299 */ /* 0x010fe40008011606 */
[----:B------:R-:W-:Y:S02]  /*6300*/  @!UP0 USEL UR7, UR38, UR4, !UP2 ;  /* 0x0000000426078287 */ /* 0x000fe4000d000000 */
[----:B------:R-:W-:Y:S04]  /*6310*/  @!UP0 USEL UR6, UR37, UR6, !UP1 ;  /* 0x0000000625068287 */ /* 0x000fe8000c800000 */
[----:B------:R-:W-:Y:S02]  /*6320*/  @!UP0 UIADD3 UR4, UPT, UPT, -UR7, UR6, URZ ;  /* 0x0000000607048290 */ /* 0x000fe4000fffe1ff */
[----:B------:R-:W-:Y:S02]  /*6330*/  @!UP0 UIADD3 UR6, UPT, UPT, UR7, -UR6, URZ ;  /* 0x8000000607068290 */ /* 0x000fe4000fffe0ff */
[----:B------:R-:W-:Y:S02]  /*6340*/  @!UP0 UIMAD UR38, UR4, UR5, UR38 ;  /* 0x00000005042682a4 */ /* 0x000fe4000f8e0226 */
[----:B------:R-:W-:Y:S02]  /*6350*/  @!UP0 UIMAD UR37, UR6, UR14, UR37 ;  /* 0x0000000e062582a4 */ /* 0x000fe4000f8e0225 */
[----:B------:R-:W-:Y:S09]  /*6360*/  ULOP3.LUT UP0, URZ, UR11, 0x1b0, URZ, 0xc0, !UPT ;  /* 0x000001b00bff7892 */ /* 0x000ff2000f80c0ff */
[----:B------:R-:W-:Y:S05]  /*6370*/  BRA.U !UP0, `(.L_x_109) ;  /* 0x0000000108407547 */ /* 0x000fea000b800000 */
[----:B------:R-:W2:Y:S01]  /*6380*/  LDCU.64 UR8, c[0x4][0x88] ;  /* 0x01001100ff0877ac */ /* 0x000ea20008000a00 */
[----:B------:R-:W-:Y:S01]  /*6390*/  MOV R3, 0x0 ;  /* 0x0000000000037802 */ /* 0x000fe20000000f00 */
[----:B------:R-:W-:Y:S02]  /*63a0*/  HFMA2 R12, -RZ, RZ, 0, 5.9604644775390625e-08 ;  /* 0x00000001ff0c7431 */ /* 0x000fe400000001ff */
[----:B------:R-:W-:Y:S02]  /*63b0*/  IMAD.MOV.U32 R8, RZ, RZ, 0x70 ;  /* 0x00000070ff087424 */ /* 0x000fe400078e00ff */
[----:B------:R-:W-:Y:S01]  /*63c0*/  IMAD.MOV.U32 R13, RZ, RZ, RZ ;  /* 0x000000ffff0d7224 */ /* 0x000fe200078e00ff */
[----:B------:R-:W3:Y:S01]  /*63d0*/  LDCU.64 UR6, c[0x4][0x90] ;  /* 0x01001200ff0677ac */ /* 0x000ee20008000a00 */
[----:B------:R-:W4:Y:S01]  /*63e0*/  LDC.64 R2, c[0x4][R3] ;  /* 0x0100000003027b82 */ /* 0x000f220000000a00 */
[----:B------:R-:W1:Y:S01]  /*63f0*/  LDCU.64 UR4, c[0x4][0x8] ;  /* 0x01000100ff0477ac */ /* 0x000e620008000a00 */
[----:B--2---:R-:W-:Y:S01]  /*6400*/  MOV R5, UR9 ;  /* 0x0000000900057c02 */ /* 0x004fe20008000f00 */
[----:B------:R-:W-:Y:S01]  /*6410*/  IMAD.U32 R4, RZ, RZ, UR8 ;  /* 0x00000008ff047e24 */ /* 0x000fe2000f8e00ff */
[----:B---3--:R-:W-:Y:S01]  /*6420*/  MOV R7, UR7 ;  /* 0x0000000700077c02 */ /* 0x008fe20008000f00 */
[----:B------:R-:W-:Y:S01]  /*6430*/  IMAD.U32 R6, RZ, RZ, UR6 ;  /* 0x00000006ff067e24 */ /* 0x000fe2000f8e00ff */
[----:B-1----:R-:W-:Y:S01]  /*6440*/  MOV R11, UR5 ;  /* 0x00000005000b7c02 */ /* 0x002fe20008000f00 */
[----:B------:R-:W-:Y:S02]  /*6450*/  IMAD.U32 R10, RZ, RZ, UR4 ;  /* 0x00000004ff0a7e24 */ /* 0x000fe4000f8e00ff */
[----:B------:R-:W-:Y:S07]  /*6460*/  LEPC R20, `(.L_x_109) ;  /* 0x000000001014794e */ /* 0x000fee0000000000 */
[----:B----45:R-:W-:Y:S05]  /*6470*/  CALL.ABS.NOINC R2 ;  /* 0x0000000002007343 */ /* 0x030fea0003c00000 */
.L_x_109:
[----:B------:R-:W-:Y:S01]  /*6480*/  LOP3.LUT P0, RZ, R96, 0x1b0, RZ, 0xc0, !PT ;  /* 0x000001b060ff7812 */ /* 0x000fe2000780c0ff */
[----:B------:R-:W-:Y:S11]  /*6490*/  BSSY.RECONVERGENT B6, `(.L_x_110) ;  /* 0x0000013000067945 */ /* 0x000ff60003800200 */
[----:B------:R-:W-:Y:S01]  /*64a0*/  @!UPT UIADD3 URZ, UPT, UPT, URZ, URZ, URZ ;  /* 0x000000fffffff290 */ /* 0x000fe2000fffe0ff */
[----:B------:R-:W-:Y:S05]  /*64b0*/  @!P0 BRA `(.L_x_111) ;  /* 0x0000000000408947 */ /* 0x000fea0003800000 */
        /* <DEDUP_REMOVED lines=16> */
.L_x_111:
[----:B------:R-:W-:Y:S05]  /*65c0*/  BSYNC.RECONVERGENT B6 ;  /* 0x0000000000067941 */ /* 0x000fea0003800200 */
.L_x_110:
[----:B------:R-:W-:Y:S01]  /*65d0*/  R2UR UR4, R88 ;  /* 0x00000000580472ca */ /* 0x000fe200000e0000 */
[----:B------:R-:W-:Y:S01]  /*65e0*/  UISETP.NE.U32.AND UP0, UPT, UR60, URZ, UPT ;  /* 0x000000ff3c00728c */ /* 0x000fe2000bf05070 */
[----:B------:R-:W-:Y:S02]  /*65f0*/  ISETP.NE.U32.AND P4, PT, R82, RZ, PT ;  /* 0x000000ff5200720c */ /* 0x000fe40003f85070 */
[----:B------:R-:W-:Y:S01]  /*6600*/  ISETP.NE.U32.AND P2, PT, RZ, UR46, PT ;  /* 0x0000002eff007c0c */ /* 0x000fe2000bf45070 */
[----:B------:R-:W-:Y:S01]  /*6610*/  UISETP.NE.AND.EX UP1, UPT, UR61, URZ, UPT, UP0 ;  /* 0x000000ff3d00728c */ /* 0x000fe2000bf25300 */
[----:B------:R-:W-:Y:S01]  /*6620*/  ISETP.NE.AND.EX P4, PT, R83, RZ, PT, P4 ;  /* 0x000000ff5300720c */ /* 0x000fe20003f85340 */
[----:B------:R-:W-:Y:S01]  /*6630*/  UPLOP3.LUT UP0, UPT, UPT, UPT, UPT, 0x40, 0x4 ;  /* 0x000000000004789c */ /* 0x000fe20003f0e870 */
[----:B------:R-:W-:Y:S05]  /*6640*/  ISETP.NE.AND.EX P2, PT, RZ, UR47, PT, P2 ;  /* 0x0000002fff007c0c */ /* 0x000fea000bf45320 */
[----:B------:R-:W-:Y:S06]  /*6650*/  UISETP.NE.AND UP2, UPT, UR4, URZ, UPT ;  /* 0x000000ff0400728c */ /* 0x000fec000bf45270 */
[----:B------:R-:W-:Y:S05]  /*6660*/  PLOP3.LUT P1, PT, PT, PT, UP2, 0x80, 0x8 ;  /* 0x000000000008781c */ /* 0x000fea0003f2f028 */
[----:B------:R-:W-:Y:S06]  /*6670*/  @UP2 UPLOP3.LUT UP0, UPT, UPT, UPT, UP1, 0x80, 0x8 ;  /* 0x000000000008289c */ /* 0x000fec0003f0f010 */
[----:B------:R-:W-:Y:S01]  /*6680*/  PLOP3.LUT P0, PT, PT, PT, UP0, 0x80, 0x8 ;  /* 0x000000000008781c */ /* 0x000fe20003f0f008 */
[----:B------:R-:W-:Y:S01]  /*6690*/  @!UPT UIADD3 URZ, UPT, UPT, URZ, URZ, URZ ;  /* 0x000000fffffff290 */ /* 0x000fe2000fffe0ff */
[----:B------:R-:W-:Y:S11]  /*66a0*/  BRA.U !UP1, `(.L_x_112) ;  /* 0x00000001093c7547 */ /* 0x000ff6000b800000 */
[----:B------:R-:W-:Y:S01]  /*66b0*/  UISETP.NE.U32.AND UP0, UPT, UR46, URZ, UPT ;  /* 0x000000ff2e00728c */ /* 0x000fe2000bf05070 */
[----:B-1----:R-:W-:Y:S01]  /*66c0*/  HFMA2 R0, -RZ, RZ, 0, 5.9604644775390625e-08 ;  /* 0x00000001ff007431 */ /* 0x002fe200000001ff */
[----:B------:R-:W1:Y:S01]  /*66d0*/  LDCU.64 UR8, c[0x0][0x358] ;  /* 0x00006b00ff0877ac */ /* 0x000e620008000a00 */
[----:B------:R-:W-:Y:S01]  /*66e0*/  IMAD.MOV.U32 R85, RZ, RZ, 0x1 ;  /* 0x00000001ff557424 */ /* 0x000fe200078e00ff */
[----:B------:R-:W-:Y:S06]  /*66f0*/  UISETP.NE.AND.EX UP0, UPT, UR47, URZ, UPT, UP0 ;  /* 0x000000ff2f00728c */ /* 0x000fec000bf05300 */
        /* <DEDUP_REMOVED lines=9> */
[----:B--23--:R-:W-:Y:S02]  /*6790*/  @!P3 IMAD.U32 R41, RZ, RZ, UR4 ;  /* 0x00000004ff29be24 */ /* 0x00cfe4000f8e00ff */
.L_x_112:
[----:B------:R-:W-:Y:S05]  /*67a0*/  @!P4 BRA `(.L_x_113) ;  /* 0x000000000024c947 */ /* 0x000fea0003800000 */
[----:B------:R-:W-:Y:S01]  /*67b0*/  ISETP.NE.U32.AND P3, PT, R80, RZ, PT ;  /* 0x000000ff5000720c */ /* 0x000fe20003f65070 */
[----:B------:R-:W2:Y:S03]  /*67c0*/  LDCU.64 UR4, c[0x0][0x358] ;  /* 0x00006b00ff0477ac */ /* 0x000ea60008000a00 */
[----:B------:R-:W-:Y:S11]  /*67d0*/  ISETP.NE.AND.EX P3, PT, R81, RZ, PT, P3 ;  /* 0x000000ff5100720c */ /* 0x000ff60003f65330 */
[----:B------:R-:W-:Y:S02]  /*67e0*/  @!UPT UIADD3 URZ, UPT, UPT, URZ, URZ, URZ ;  /* 0x000000fffffff290 */ /* 0x000fe4000fffe0ff */
[----:B------:R-:W3:Y:S01]  /*67f0*/  @P3 LDC.64 R2, c[0x0][0x8a8] ;  /* 0x00022a00ff023b82 */ /* 0x000ee20000000a00 */
[----:B-1----:R-:W-:Y:S04]  /*6800*/  @P3 IMAD R0, R82, UR36, RZ ;  /* 0x0000002452003c24 */ /* 0x002fe8000f8e02ff */
[----:B---3--:R-:W-:Y:S05]  /*6810*/  @P3 IMAD.WIDE R2, R0, 0x4, R2 ;  /* 0x0000000400023825 */ /* 0x008fea00078e0202 */
[----:B--2--5:R2:W5:Y:S02]  /*6820*/  @P3 LDG.E R38, desc[UR4][R2.64] ;  /* 0x0000000402263981 */ /* 0x024564000c1e1900 */
[----:B--2---:R-:W3:Y:S02]  /*6830*/  @!P3 LDC R38, c[0x0][0x8a0] ;  /* 0x00022800ff26bb82 */ /* 0x004ee40000000800 */
.L_x_113:
[----:B-----5:R-:W-:Y:S01]  /*6840*/  FSETP.NEU.AND P4, PT, R41, RZ, PT ;  /* 0x000000ff2900720b */ /* 0x020fe20003f8d000 */
[----:B------:R-:W-:Y:S01]  /*6850*/  BSSY B1, `(.L_x_114) ;  /* 0x0000042000017945 */ /* 0x000fe20003800000 */
[----:B------:R-:W-:Y:S01]  /*6860*/  SEL R6, RZ, 0xffffffff, P2 ;  /* 0xffffffffff067807 */ /* 0x000fe20001000000 */
[----:B------:R-:W-:Y:S01]  /*6870*/  IMAD.MOV.U32 R100, RZ, RZ, 0x1 ;  /* 0x00000001ff647424 */ /* 0x000fe200078e00ff */
[----:B------:R-:W-:Y:S02]  /*6880*/  LOP3.LUT P3, RZ, R85, 0xff, RZ, 0xc0, !PT ;  /* 0x000000ff55ff7812 */ /* 0x000fe4000786c0ff */
[----:B------:R-:W-:Y:S02]  /*6890*/  CS2R R78, SRZ ;  /* 0x00000000004e7805 */ /* 0x000fe4000001ff00 */
[----:B------:R-:W-:Y:S02]  /*68a0*/  @P1 SEL R3, RZ, 0xffffffff, P4 ;  /* 0xffffffffff031807 */ /* 0x000fe40002000000 */
[----:B------:R-:W-:Y:S02]  /*68b0*/  CS2R R76, SRZ ;  /* 0x00000000004c7805 */ /* 0x000fe4000001ff00 */
[----:B------:R-:W-:Y:S02]  /*68c0*/  LEA R2, R93, UR44, 0x3 ;  /* 0x0000002c5d027c11 */ /* 0x000fe4000f8e18ff */
[----:B------:R-:W-:Y:S02]  /*68d0*/  CS2R R74, SRZ ;  /* 0x00000000004a7805 */ /* 0x000fe4000001ff00 */
[----:B------:R-:W-:Y:S02]  /*68e0*/  @P0 SEL R3, R6, R3, !P3 ;  /* 0x0000000306030207 */ /* 0x000fe40005800000 */
[----:B------:R-:W-:Y:S02]  /*68f0*/  CS2R R72, SRZ ;  /* 0x0000000000487805 */ /* 0x000fe4000001ff00 */
[----:B------:R-:W-:Y:S02]  /*6900*/  LEA R71, R36, UR44, 0x3 ;  /* 0x0000002c24477c11 */ /* 0x000fe4000f8e18ff */
[----:B------:R-:W-:Y:S02]  /*6910*/  @P1 LOP3.LUT R3, R3, 0x1, RZ, 0xc0, !PT ;  /* 0x0000000103031812 */ /* 0x000fe400078ec0ff */
[----:B------:R-:W-:Y:S02]  /*6920*/  SHF.L.U32 R4, R94, 0x1f, RZ ;  /* 0x0000001f5e047819 */ /* 0x000fe400000006ff */
[----:B------:R-:W-:Y:S02]  /*6930*/  ISETP.NE.U32.OR P6, PT, R3, 0x1, !P1 ;  /* 0x000000010300780c */ /* 0x000fe40004fc5470 */
[----:B------:R-:W-:Y:S02]  /*6940*/  PLOP3.LUT P2, PT, PT, PT, UP1, 0x80, 0x8 ;  /* 0x000000000008781c */ /* 0x000fe40003f4f018 */
[----:B------:R-:W-:Y:S02]  /*6950*/  LEA.HI R39, R36, R36, RZ, 0x1 ;  /* 0x0000002424277211 */ /* 0x000fe400078f08ff */
[----:B------:R-:W-:Y:S02]  /*6960*/  SEL R3, RZ, 0xffffffff, P4 ;  /* 0xffffffffff037807 */ /* 0x000fe40002000000 */
[----:B------:R-:W-:Y:S01]  /*6970*/  P2R R102, PR, RZ, 0x40 ;  /* 0x00000040ff667803 */ /* 0x000fe20000000000 */
[C---:B-1----:R-:W-:Y:S01]  /*6980*/  IMAD.SHL.U32 R0, R39.reuse, 0x80, RZ ;  /* 0x0000008027007824 */ /* 0x042fe200078e00ff */
[----:B------:R-:W-:Y:S03]  /*6990*/  LOP3.LUT R39, R39, 0xffe, RZ, 0xc0, !PT ;  /* 0x00000ffe27277812 */ /* 0x000fe600078ec0ff */
[----:B------:R-:W-:Y:S02]  /*69a0*/  @P6 SHF.L.U32 R5, R91, 0x1f, RZ ;  /* 0x0000001f5b056819 */ /* 0x000fe400000006ff */
[----:B------:R-:W-:Y:S01]  /*69b0*/  @P2 SEL R3, R6, R3, !P3 ;  /* 0x0000000306032207 */ /* 0x000fe20005800000 */
[----:B------:R-:W-:Y:S01]  /*69c0*/  IMAD.IADD R39, R36, 0x1, -R39 ;  /* 0x0000000124277824 */ /* 0x000fe200078e0a27 */
[----:B------:R-:W1:Y:S01]  /*69d0*/  @P6 SYNCS.PHASECHK.TRANS64.TRYWAIT P1, [R2+URZ+0x140], R5 ;  /* 0x00014005020065a7 */ /* 0x000e6200080211ff */
[----:B------:R-:W-:Y:S02]  /*69e0*/  LOP3.LUT R0, R0, 0xffffff00, RZ, 0xc0, !PT ;  /* 0xffffff0000007812 */ /* 0x000fe400078ec0ff */
[----:B------:R-:W-:Y:S03]  /*69f0*/  LOP3.LUT R3, R3, 0x1, RZ, 0xc0, !PT ;  /* 0x0000000103037812 */ /* 0x000fe600078ec0ff */
[----:B------:R-:W-:Y:S01]  /*6a00*/  IMAD.IADD R0, R37, 0x1, R0 ;  /* 0x0000000125007824 */ /* 0x000fe200078e0200 */
[----:B------:R-:W-:Y:S03]  /*6a10*/  ISETP.NE.U32.AND P5, PT, R3, 0x1, PT ;  /* 0x000000010300780c */ /* 0x000fe60003fa5070 */
[----:B------:R-:W-:Y:S01]  /*6a20*/  IMAD R39, R39, 0x100000, R0 ;  /* 0x0010000027277824 */ /* 0x000fe200078e0200 */
[----:B------:R-:W-:Y:S01]  /*6a30*/  P2R R101, PR, RZ, 0x20 ;  /* 0x00000020ff657803 */ /* 0x000fe20000000000 */
[----:B------:R2:W4:Y:S01]  /*6a40*/  SYNCS.PHASECHK.TRANS64.TRYWAIT P0, [R71+URZ+0x1b0], R4 ;  /* 0x0001b004470075a7 */ /* 0x00052200080011ff */
[----:B-1----:R-:W-:Y:S01]  /*6a50*/  @P6 SEL R100, RZ, 0x1, !P1 ;  /* 0x00000001ff646807 */ /* 0x002fe20004800000 */
[----:B--2---:R-:W-:Y:S06]  /*6a60*/  @!P6 BRA `(.L_x_115) ;  /* 0x000000000080e947 */ /* 0x004fec0003800000 */
[----:B------:R-:W-:Y:S01]  /*6a70*/  @P5 IMAD R6, R93, 0x1000, R84 ;  /* 0x000010005d065824 */ /* 0x000fe200078e0254 */
[----:B------:R-:W1:Y:S01]  /*6a80*/  S2R R0, SR_CgaCtaId ;  /* 0x0000000000007919 */ /* 0x000e620000008800 */
[----:B------:R-:W-:Y:S01]  /*6a90*/  ISETP.NE.AND P1, PT, R100, RZ, PT ;  /* 0x000000ff6400720c */ /* 0x000fe20003f25270 */
[----:B------:R-:W-:Y:S01]  /*6aa0*/  BSSY B0, `(.L_x_116) ;  /* 0x000000b000007945 */ /* 0x000fe20003800000 */
[----:B------:R-:W-:Y:S01]  /*6ab0*/  @P5 VIADD R5, R6, UR44 ;  /* 0x0000002c06055c36 */ /* 0x000fe20008000000 */
[----:B------:R-:W-:Y:S02]  /*6ac0*/  CS2R R74, SRZ ;  /* 0x00000000004a7805 */ /* 0x000fe4000001ff00 */
[----:B------:R-:W-:Y:S02]  /*6ad0*/  CS2R R72, SRZ ;  /* 0x0000000000487805 */ /* 0x000fe4000001ff00 */
[----:B------:R-:W-:Y:S01]  /*6ae0*/  CS2R R78, SRZ ;  /* 0x00000000004e7805 */ /* 0x000fe2000001ff00 */
[----:B------:R-:W-:Y:S01]  /*6af0*/  @P5 IMAD R5, R95, -0x10, R5 ;  /* 0xfffffff05f055824 */ /* 0x000fe200078e0205 */
[----:B------:R-:W-:Y:S04]  /*6b00*/  CS2R R76, SRZ ;  /* 0x00000000004c7805 */ /* 0x000fe8000001ff00 */
[----:B------:R-:W-:Y:S05]  /*6b10*/  @P1 BRA `(.L_x_117) ;  /* 0x00000000000c1947 */ /* 0x000fea0003800000 */
[----:B------:R-:W-:Y:S04]  /*6b20*/  SHF.L.U32 R3, R91, 0x1f, RZ ;  /* 0x0000001f5b037819 */ /* 0x000fe800000006ff */
[----:B------:R-:W2:Y:S02]  /*6b30*/  SYNCS.PHASECHK.TRANS64.TRYWAIT P1, [R2+URZ+0x140], R3 ;  /* 0x00014003020075a7 */ /* 0x000ea400080211ff */
[----:B--2---:R-:W-:Y:S05]  /*6b40*/  @!P1 BRA `(.L_x_118) ;  /* 0x0000004400889947 */ /* 0x004fea0003800000 */
.L_x_117:
[----:B------:R-:W-:Y:S05]  /*6b50*/  BSYNC B0 ;  /* 0x0000000000007941 */ /* 0x000fea0003800000 */
.L_x_116:
[----:B------:R-:W-:Y:S01]  /*6b60*/  ISETP.NE.AND P1, PT, R101, RZ, PT ;  /* 0x000000ff6500720c */ /* 0x000fe20003f25270 */
[----:B--2---:R-:W-:Y:S02]  /*6b70*/  VIADD R3, R2, 0x160 ;  /* 0x0000016002037836 */ /* 0x004fe40000000000 */
[----:B------:R-:W-:Y:S03]  /*6b80*/  VIADD R93, R93, 0x1 ;  /* 0x000000015d5d7836 */ /* 0x000fe60000000000 */
[----:B-1----:R-:W-:Y:S07]  /*6b90*/  PRMT R0, R0, 0x654, R3 ;  /* 0x0000065400007816 */ /* 0x002fee0000000003 */
[----:B------:R1:W2:Y:S04]  /*6ba0*/  @P1 LDS.128 R72, [R6+UR44+0x400] ;  /* 0x0004002c06481984 */ /* 0x0002a80008000c00 */
[----:B------:R1:W1:Y:S01]  /*6bb0*/  @P1 LDS.128 R76, [R5+0x410] ;  /* 0x00041000054c1984 */ /* 0x0002620000000c00 */
[C---:B------:R-:W-:Y:S01]  /*6bc0*/  ISETP.NE.AND P1, PT, R93.reuse, 0x4, PT ;  /* 0x000000045d00780c */ /* 0x040fe20003f25270 */
[----:B------:R-:W-:Y:S01]  /*6bd0*/  @!PT LDS RZ, [RZ] ;  /* 0x00000000fffff984 */ /* 0x000fe20000000800 */
[----:B------:R-:W-:Y:S01]  /*6be0*/  @!PT LDS RZ, [RZ] ;  /* 0x00000000fffff984 */ /* 0x000fe20000000800 */
[----:B------:R-:W-:Y:S01]  /*6bf0*/  @!PT LDS RZ, [RZ] ;  /* 0x00000000fffff984 */ /* 0x000fe20000000800 */
[----:B------:R-:W-:Y:S01]  /*6c00*/  @!PT LDS RZ, [RZ] ;  /* 0x00000000fffff984 */ /* 0x000fe20000000800 */
[----:B------:R5:W-:Y:S06]  /*6c10*/  MEMBAR.ALL.CTA ;  /* 0x0000000000007992 */ /* 0x000bec0000008000 */
[----:B-----5:R-:W5:Y:S01]  /*6c20*/  FENCE.VIEW.ASYNC.S ;  /* 0x00000000000073c6 */ /* 0x020f620000000000 */
[----:B------:R-:W-:Y:S01]  /*6c30*/  SEL R93, R93, RZ, P1 ;  /* 0x000000ff5d5d7207 */ /* 0x000fe20000800000 */
[----:B-----5:R5:W-:Y:S02]  /*6c40*/  SYNCS.ARRIVE.TRANS64.RED.A1T0 RZ, [R0+URZ], RZ ;  /* 0x000000ff00ff79a7 */ /* 0x020be400081004ff */
[----:B-----5:R-:W-:Y:S04]  /*6c50*/  SEL R0, RZ, 0x1, P1 ;  /* 0x00000001ff007807 */ /* 0x020fe80000800000 */
[----:B--2---:R-:W-:Y:S02]  /*6c60*/  LOP3.LUT R91, R91, R0, RZ, 0x3c, !PT ;  /* 0x000000005b5b7212 */ /* 0x004fe400078e3cff */
.L_x_115:
[----:B------:R-:W-:Y:S05]  /*6c70*/  BSYNC B1 ;  /* 0x0000000000017941 */ /* 0x000fea0003800000 */
.L_x_114:
[----:B------:R-:W-:Y:S04]  /*6c80*/  SHF.R.U32.HI R3, RZ, 0x15, R39 ;  /* 0x00000015ff037819 */ /* 0x000fe80000011627 */
[----:B------:R-:W-:Y:S01]  /*6c90*/  LOP3.LUT P1, RZ, R3, 0x3, R86, 0x48, !PT ;  /* 0x0000000303ff7812 */ /* 0x000fe20007824856 */
[----:B------:R-:W-:Y:S01]  /*6ca0*/  @!UPT UIADD3 URZ, UPT, UPT, URZ, URZ, URZ ;  /* 0x000000fffffff290 */ /* 0x000fe2000fffe0ff */
[----:B----4-:R-:W-:Y:S11]  /*6cb0*/  @P0 BRA `(.L_x_119) ;  /* 0x0000000000080947 */ /* 0x010ff60003800000 */
[----:B------:R-:W2:Y:S02]  /*6cc0*/  SYNCS.PHASECHK.TRANS64.TRYWAIT P0, [R71+URZ+0x1b0], R4 ;  /* 0x0001b004470075a7 */ /* 0x000ea400080011ff */
[----:B--2---:R-:W-:Y:S05]  /*6cd0*/  @!P0 BRA `(.L_x_120) ;  /* 0x0000004400388947 */ /* 0x004fea0003800000 */
.L_x_119:
[----:B------:R-:W-:Y:S05]  /*6ce0*/  @!P1 BRA `(.L_x_121) ;  /* 0x0000000000409947 */ /* 0x000fea0003800000 */
[----:B------:R-:W1:Y:S01]  /*6cf0*/  LDCU.64 UR8, c[0x4][0x78] ;  /* 0x01000f00ff0877ac */ /* 0x000e620008000a00 */
[----:B------:R-:W-:Y:S01]  /*6d00*/  MOV R3, 0x0 ;  /* 0x0000000000037802 */ /* 0x000fe20000000f00 */
[----:B------:R-:W-:Y:S02]  /*6d10*/  HFMA2 R12, -RZ, RZ, 0, 5.9604644775390625e-08 ;  /* 0x00000001ff0c7431 */ /* 0x000fe400000001ff */
[----:B------:R-:W-:Y:S02]  /*6d20*/  IMAD.MOV.U32 R8, RZ, RZ, 0x192 ;  /* 0x00000192ff087424 */ /* 0x000fe400078e00ff */
[----:B------:R-:W-:Y:S01]  /*6d30*/  IMAD.MOV.U32 R13, RZ, RZ, RZ ;  /* 0x000000ffff0d7224 */ /* 0x000fe200078e00ff */
[----:B------:R-:W4:Y:S01]  /*6d40*/  LDCU.64 UR6, c[0x4][0x80] ;  /* 0x01001000ff0677ac */ /* 0x000f220008000a00 */
[----:B------:R-:W3:Y:S01]  /*6d50*/  LDC.64 R2, c[0x4][R3] ;  /* 0x0100000003027b82 */ /* 0x000ee20000000a00 */
[----:B------:R-:W5:Y:S01]  /*6d60*/  LDCU.64 UR4, c[0x4][0x18] ;  /* 0x01000300ff0477ac */ /* 0x000f620008000a00 */
[----:B-1----:R-:W-:Y:S01]  /*6d70*/  MOV R5, UR9 ;  /* 0x0000000900057c02 */ /* 0x002fe20008000f00 */
[----:B--2---:R-:W-:Y:S01]  /*6d80*/  IMAD.U32 R4, RZ, RZ, UR8 ;  /* 0x00000008ff047e24 */ /* 0x004fe2000f8e00ff */
[----:B----4-:R-:W-:Y:S01]  /*6d90*/  MOV R7, UR7 ;  /* 0x0000000700077c02 */ /* 0x010fe20008000f00 */
[----:B------:R-:W-:Y:S01]  /*6da0*/  IMAD.U32 R6, RZ, RZ, UR6 ;  /* 0x00000006ff067e24 */ /* 0x000fe2000f8e00ff */
[----:B-----5:R-:W-:Y:S01]  /*6db0*/  MOV R11, UR5 ;  /* 0x00000005000b7c02 */ /* 0x020fe20008000f00 */
[----:B------:R-:W-:Y:S02]  /*6dc0*/  IMAD.U32 R10, RZ, RZ, UR4 ;  /* 0x00000004ff0a7e24 */ /* 0x000fe4000f8e00ff */
[----:B------:R-:W-:Y:S07]  /*6dd0*/  LEPC R20, `(.L_x_121) ;  /* 0x000000001014794e */ /* 0x000fee0000000000 */
[----:B---3--:R-:W-:Y:S05]  /*6de0*/  CALL.ABS.NOINC R2 ;  /* 0x0000000002007343 */ /* 0x008fea0003c00000 */
.L_x_121:
[-C--:B------:R-:W-:Y:S01]  /*6df0*/  F2FP.F16.E4M3.UNPACK_B R42, R72.reuse ;  /* 0x00000048ff2a723e */ /* 0x080fe200020006ff */
[----:B------:R-:W-:Y:S05]  /*6e00*/  WARPSYNC.ALL ;  /* 0x0000000000007948 */ /* 0x000fea0003800000 */
[----:B------:R-:W-:Y:S01]  /*6e10*/  R2UR UR4, R39 ;  /* 0x00000000270472ca */ /* 0x000fe200000e0000 */
[--C-:B------:R-:W-:Y:S01]  /*6e20*/  HADD2.F32 R40, -RZ, R42.reuse.H0_H0 ;  /* 0x2000002aff287230 */ /* 0x100fe20000004100 */
[----:B------:R-:W-:Y:S01]  /*6e30*/  F2FP.F16.E4M3.UNPACK_B R43, R72.H1 ;  /* 0x00000048ff2b723e */ /* 0x000fe200030006ff */
[----:B------:R-:W-:Y:S01]  /*6e40*/  HADD2.F32 R42, -RZ, R42.H1_H1 ;  /* 0x3000002aff2a7230 */ /* 0x000fe20000004100 */
[-C--:B------:R-:W-:Y:S01]  /*6e50*/  F2FP.F16.E4M3.UNPACK_B R45, R73.reuse ;  /* 0x00000049ff2d723e */ /* 0x080fe200020006ff */
[----:B------:R-:W-:Y:S01]  /*6e60*/  BSSY.RECONVERGENT B0, `(.L_x_122) ;  /* 0x0000099000007945 */ /* 0x000fe20003800200 */
[----:B------:R-:W-:Y:S01]  /*6e70*/  F2FP.F16.E4M3.UNPACK_B R47, R73.H1 ;  /* 0x00000049ff2f723e */ /* 0x000fe200030006ff */
[--C-:B------:R-:W-:Y:S01]  /*6e80*/  HADD2.F32 R44, -RZ, R43.reuse.H0_H0 ;  /* 0x2000002bff2c7230 */ /* 0x100fe20000004100 */
[-C--:B------:R-:W-:Y:S01]  /*6e90*/  F2FP.F16.E4M3.UNPACK_B R49, R74.reuse ;  /* 0x0000004aff31723e */ /* 0x080fe200020006ff */
[----:B------:R-:W-:Y:S01]  /*6ea0*/  HADD2.F32 R46, -RZ, R43.H1_H1 ;  /* 0x3000002bff2e7230 */ /* 0x000fe20000004100 */
[----:B------:R-:W-:Y:S01]  /*6eb0*/  F2FP.F16.E4M3.UNPACK_B R51, R74.H1 ;  /* 0x0000004aff33723e */ /* 0x000fe200030006ff */
[--C-:B------:R-:W-:Y:S01]  /*6ec0*/  HADD2.F32 R43, -RZ, R45.reuse.H0_H0 ;  /* 0x2000002dff2b7230 */ /* 0x100fe20000004100 */
[-C--:B------:R-:W-:Y:S01]  /*6ed0*/  F2FP.F16.E4M3.UNPACK_B R53, R75.reuse ;  /* 0x0000004bff35723e */ /* 0x080fe200020006ff */
[----:B-12---:R-:W-:Y:S01]  /*6ee0*/  LDTM.16dp32bit_t0_t15.x32 R4, tmem[UR4] ;  /* 0x00000004000479ee */ /* 0x006fe20008a80000 */
[----:B------:R-:W3:Y:S01]  /*6ef0*/  LDTM.16dp32bit_t16_t31.x32 R4, tmem[UR4+0x20] ;  /* 0x00002004000479ee */ /* 0x000ee20008aa0000 */
[----:B------:R-:W-:Y:S01]  /*6f00*/  IADD3 R112, PT, PT, R84, UR44, RZ ;  /* 0x0000002c54707c10 */ /* 0x000fe2000fffe0ff */
[----:B------:R-:W-:Y:S01]  /*6f10*/  HADD2.F32 R48, -RZ, R45.H1_H1 ;  /* 0x3000002dff307230 */ /* 0x000fe20000004100 */
[----:B------:R-:W-:Y:S01]  /*6f20*/  SHF.L.U32 R103, R90, 0x4, RZ ;  /* 0x000000045a677819 */ /* 0x000fe200000006ff */
[----:B------:R-:W-:Y:S01]  /*6f30*/  HADD2.F32 R52, -RZ, R49.H1_H1 ;  /* 0x30000031ff347230 */ /* 0x000fe20000004100 */
[----:B------:R-:W-:Y:S01]  /*6f40*/  F2FP.F16.E4M3.UNPACK_B R55, R75.H1 ;  /* 0x0000004bff37723e */ /* 0x000fe200030006ff */
[----:B------:R-:W-:Y:S01]  /*6f50*/  HADD2.F32 R56, -RZ, R53.H1_H1 ;  /* 0x30000035ff387230 */ /* 0x000fe20000004100 */
[-C--:B------:R-:W-:Y:S01]  /*6f60*/  F2FP.F16.E4M3.UNPACK_B R57, R76.reuse ;  /* 0x0000004cff39723e */ /* 0x080fe200020006ff */
[--C-:B------:R-:W-:Y:S01]  /*6f70*/  HADD2.F32 R45, -RZ, R47.reuse.H0_H0 ;  /* 0x2000002fff2d7230 */ /* 0x100fe20000004100 */
[----:B------:R-:W-:Y:S01]  /*6f80*/  F2FP.F16.E4M3.UNPACK_B R59, R76.H1 ;  /* 0x0000004cff3b723e */ /* 0x000fe200030006ff */
[----:B------:R-:W-:Y:S01]  /*6f90*/  HADD2.F32 R50, -RZ, R47.H1_H1 ;  /* 0x3000002fff327230 */ /* 0x000fe20000004100 */
[-C--:B------:R-:W-:Y:S01]  /*6fa0*/  F2FP.F16.E4M3.UNPACK_B R61, R77.reuse ;  /* 0x0000004dff3d723e */ /* 0x080fe200020006ff */
[----:B------:R-:W-:Y:S01]  /*6fb0*/  HADD2.F32 R47, -RZ, R49.H0_H0 ;  /* 0x20000031ff2f7230 */ /* 0x000fe20000004100 */
[----:B------:R-:W-:Y:S01]  /*6fc0*/  F2FP.F16.E4M3.UNPACK_B R63, R77.H1 ;  /* 0x0000004dff3f723e */ /* 0x000fe200030006ff */
[----:B------:R-:W-:Y:S01]  /*6fd0*/  HADD2.F32 R60, -RZ, R57.H1_H1 ;  /* 0x30000039ff3c7230 */ /* 0x000fe20000004100 */
[-C--:B------:R-:W-:Y:S01]  /*6fe0*/  F2FP.F16.E4M3.UNPACK_B R65, R78.reuse ;  /* 0x0000004eff41723e */ /* 0x080fe200020006ff */
[----:B------:R-:W-:Y:S01]  /*6ff0*/  HADD2.F32 R64, -RZ, R61.H1_H1 ;  /* 0x3000003dff407230 */ /* 0x000fe20000004100 */
[----:B------:R-:W-:Y:S01]  /*7000*/  F2FP.F16.E4M3.UNPACK_B R67, R78.H1 ;  /* 0x0000004eff43723e */ /* 0x000fe200030006ff */
[----:B------:R-:W-:Y:S01]  /*7010*/  HADD2.F32 R49, -RZ, R51.H0_H0 ;  /* 0x20000033ff317230 */ /* 0x000fe20000004100 */
[----:B------:R-:W-:Y:S01]  /*7020*/  ISETP.NE.AND P0, PT, R97, RZ, PT ;  /* 0x000000ff6100720c */ /* 0x000fe20003f05270 */
[----:B------:R-:W-:Y:S01]  /*7030*/  HADD2.F32 R68, -RZ, R65.H1_H1 ;  /* 0x30000041ff447230 */ /* 0x000fe20000004100 */
[----:B------:R-:W-:Y:S01]  /*7040*/  ISETP.NE.AND P6, PT, R102, RZ, PT ;  /* 0x000000ff6600720c */ /* 0x000fe20003fc5270 */
[----:B------:R-:W-:Y:S02]  /*7050*/  HADD2.F32 R54, -RZ, R51.H1_H1 ;  /* 0x30000033ff367230 */ /* 0x000fe40000004100 */
[C---:B---3--:R-:W-:Y:S01]  /*7060*/  FMUL R0, R38.reuse, R4 ;  /* 0x0000000426007220 */ /* 0x048fe20000400000 */
[C---:B------:R-:W-:Y:S01]  /*7070*/  FMUL R2, R38.reuse, R5 ;  /* 0x0000000526027220 */ /* 0x040fe20000400000 */
[C---:B------:R-:W-:Y:S01]  /*7080*/  FMUL R4, R38.reuse, R8 ;  /* 0x0000000826047220 */ /* 0x040fe20000400000 */
[C---:B------:R-:W-:Y:S01]  /*7090*/  FMUL R5, R38.reuse, R9 ;  /* 0x0000000926057220 */ /* 0x040fe20000400000 */
[C---:B------:R-:W-:Y:S01]  /*70a0*/  FFMA R0, R41.reuse, R40, R0 ;  /* 0x0000002829007223 */ /* 0x040fe20000000000 */
[C---:B------:R-:W-:Y:S01]  /*70b0*/  FFMA R2, R41.reuse, R42, R2 ;  /* 0x0000002a29027223 */ /* 0x040fe20000000002 */
[C---:B------:R-:W-:Y:S01]  /*70c0*/  FMUL R8, R38.reuse, R12 ;  /* 0x0000000c26087220 */ /* 0x040fe20000400000 */
[C---:B------:R-:W-:Y:S01]  /*70d0*/  FMUL R9, R38.reuse, R13 ;  /* 0x0000000d26097220 */ /* 0x040fe20000400000 */
[----:B------:R-:W-:Y:S02]  /*70e0*/  HADD2.F32 R51, -RZ, R53.H0_H0 ;  /* 0x20000035ff337230 */ /* 0x000fe40000004100 */
[C---:B------:R-:W-:Y:S01]  /*70f0*/  FMUL R12, R38.reuse, R16 ;  /* 0x00000010260c7220 */ /* 0x040fe20000400000 */
        /* <DEDUP_REMOVED lines=13> */
[C---:B------:R-:W-:Y:S01]  /*71d0*/  FFMA R3, R41.reuse, R44, R3 ;  /* 0x0000002c29037223 */ /* 0x040fe20000000003 */
[----:B------:R-:W-:Y:S01]  /*71e0*/  F2FP.F16.E4M3.UNPACK_B R40, R79 ;  /* 0x0000004fff28723e */ /* 0x000fe200020006ff */
[C---:B------:R-:W-:Y:S01]  /*71f0*/  FFMA R7, R41.reuse, R46, R7 ;  /* 0x0000002e29077223 */ /* 0x040fe20000000007 */
[C---:B------:R-:W-:Y:S01]  /*7200*/  FFMA R4, R41.reuse, R43, R4 ;  /* 0x0000002b29047223 */ /* 0x040fe20000000004 */
[----:B------:R-:W-:Y:S01]  /*7210*/  F2FP.F16.E4M3.UNPACK_B R42, R79.H1 ;  /* 0x0000004fff2a723e */ /* 0x000fe200030006ff */
[C---:B------:R-:W-:Y:S01]  /*7220*/  FFMA R5, R41.reuse, R48, R5 ;  /* 0x0000003029057223 */ /* 0x040fe20000000005 */
[----:B------:R-:W-:Y:S01]  /*7230*/  FFMA R6, R41, R45, R6 ;  /* 0x0000002d29067223 */ /* 0x000fe20000000006 */
[----:B------:R-:W-:Y:S01]  /*7240*/  F2FP.SATFINITE.E4M3.F32.PACK_AB_MERGE_C R99, R7, R3, RZ ;  /* 0x000000030763723e */ /* 0x000fe200048070ff */
[C---:B------:R-:W-:Y:S01]  /*7250*/  FFMA R11, R41.reuse, R50, R11 ;  /* 0x00000032290b7223 */ /* 0x040fe2000000000b */
[C---:B------:R-:W-:Y:S01]  /*7260*/  FFMA R8, R41.reuse, R47, R8 ;  /* 0x0000002f29087223 */ /* 0x040fe20000000008 */
[----:B------:R-:W-:Y:S01]  /*7270*/  FMUL R10, R38, R14 ;  /* 0x0000000e260a7220 */ /* 0x000fe20000400000 */
[----:B------:R-:W-:Y:S01]  /*7280*/  F2FP.SATFINITE.E4M3.F32.PACK_AB_MERGE_C R104, R2, R0, R99 ;  /* 0x000000000268723e */ /* 0x000fe20004807063 */
[----:B------:R-:W-:Y:S01]  /*7290*/  FFMA R9, R41, R52, R9 ;  /* 0x0000003429097223 */ /* 0x000fe20000000009 */
[----:B------:R-:W-:Y:S01]  /*72a0*/  F2FP.SATFINITE.E4M3.F32.PACK_AB_MERGE_C R105, R11, R6, RZ ;  /* 0x000000060b69723e */ /* 0x000fe200048070ff */
[----:B------:R-:W-:Y:S01]  /*72b0*/  FFMA R10, R41, R49, R10 ;  /* 0x00000031290a7223 */ /* 0x000fe2000000000a */
[----:B------:R-:W-:Y:S01]  /*72c0*/  IADD3 R99, PT, PT, R112, R103, RZ ;  /* 0x0000006770637210 */ /* 0x000fe20007ffe0ff */
[C---:B------:R-:W-:Y:S01]  /*72d0*/  FMUL R15, R38.reuse, R15 ;  /* 0x0000000f260f7220 */ /* 0x040fe20000400000 */
[--C-:B------:R-:W-:Y:S01]  /*72e0*/  HADD2.F32 R53, -RZ, R55.reuse.H0_H0 ;  /* 0x20000037ff357230 */ /* 0x100fe20000004100 */
[----:B------:R-:W-:Y:S01]  /*72f0*/  F2FP.SATFINITE.E4M3.F32.PACK_AB_MERGE_C R105, R5, R4, R105 ;  /* 0x000000040569723e */ /* 0x000fe20004807069 */
[----:B------:R-:W-:Y:S02]  /*7300*/  HADD2.F32 R58, -RZ, R55.H1_H1 ;  /* 0x30000037ff3a7230 */ /* 0x000fe40000004100 */
[C---:B------:R-:W-:Y:S01]  /*7310*/  FFMA R15, R41.reuse, R54, R15 ;  /* 0x00000036290f7223 */ /* 0x040fe2000000000f */
[C---:B------:R-:W-:Y:S01]  /*7320*/  FFMA R12, R41.reuse, R51, R12 ;  /* 0x00000033290c7223 */ /* 0x040fe2000000000c */
[C---:B------:R-:W-:Y:S01]  /*7330*/  FFMA R13, R41.reuse, R56, R13 ;  /* 0x00000038290d7223 */ /* 0x040fe2000000000d */
[----:B------:R-:W-:Y:S02]  /*7340*/  HADD2.F32 R55, -RZ, R57.H0_H0 ;  /* 0x20000039ff377230 */ /* 0x000fe40000004100 */
[C---:B------:R-:W-:Y:S01]  /*7350*/  FMUL R14, R38.reuse, R18 ;  /* 0x00000012260e7220 */ /* 0x040fe20000400000 */
[C---:B------:R-:W-:Y:S01]  /*7360*/  FMUL R19, R38.reuse, R19 ;  /* 0x0000001326137220 */ /* 0x040fe20000400000 */
[--C-:B------:R-:W-:Y:S02]  /*7370*/  HADD2.F32 R57, -RZ, R59.reuse.H0_H0 ;  /* 0x2000003bff397230 */ /* 0x100fe40000004100 */
[C---:B------:R-:W-:Y:S01]  /*7380*/  FMUL R18, R38.reuse, R22 ;  /* 0x0000001626127220 */ /* 0x040fe20000400000 */
[C---:B------:R-:W-:Y:S01]  /*7390*/  FFMA R14, R41.reuse, R53, R14 ;  /* 0x00000035290e7223 */ /* 0x040fe2000000000e */
[----:B------:R-:W-:Y:S02]  /*73a0*/  HADD2.F32 R62, -RZ, R59.H1_H1 ;  /* 0x3000003bff3e7230 */ /* 0x000fe40000004100 */
[C---:B------:R-:W-:Y:S01]  /*73b0*/  FFMA R19, R41.reuse, R58, R19 ;  /* 0x0000003a29137223 */ /* 0x040fe20000000013 */
[----:B------:R-:W-:Y:S02]  /*73c0*/  HADD2.F32 R59, -RZ, R61.H0_H0 ;  /* 0x2000003dff3b7230 */ /* 0x000fe40000004100 */
[C---:B------:R-:W-:Y:S01]  /*73d0*/  FMUL R23, R38.reuse, R23 ;  /* 0x0000001726177220 */ /* 0x040fe20000400000 */
[C---:B------:R-:W-:Y:S01]  /*73e0*/  FFMA R16, R41.reuse, R55, R16 ;  /* 0x0000003729107223 */ /* 0x040fe20000000010 */
[C---:B------:R-:W-:Y:S01]  /*73f0*/  FFMA R17, R41.reuse, R60, R17 ;  /* 0x0000003c29117223 */ /* 0x040fe20000000011 */
[--C-:B------:R-:W-:Y:S02]  /*7400*/  HADD2.F32 R61, -RZ, R63.reuse.H0_H0 ;  /* 0x2000003fff3d7230 */ /* 0x100fe40000004100 */
[C---:B------:R-:W-:Y:S01]  /*7410*/  FFMA R18, R41.reuse, R57, R18 ;  /* 0x0000003929127223 */ /* 0x040fe20000000012 */
[----:B------:R-:W-:Y:S02]  /*7420*/  HADD2.F32 R66, -RZ, R63.H1_H1 ;  /* 0x3000003fff427230 */ /* 0x000fe40000004100 */
[C---:B------:R-:W-:Y:S01]  /*7430*/  FMUL R22, R38.reuse, R26 ;  /* 0x0000001a26167220 */ /* 0x040fe20000400000 */
[----:B------:R-:W-:Y:S02]  /*7440*/  HADD2.F32 R63, -RZ, R65.H0_H0 ;  /* 0x20000041ff3f7230 */ /* 0x000fe40000004100 */
[C---:B------:R-:W-:Y:S01]  /*7450*/  FFMA R23, R41.reuse, R62, R23 ;  /* 0x0000003e29177223 */ /* 0x040fe20000000017 */
[C---:B------:R-:W-:Y:S01]  /*7460*/  FMUL R27, R38.reuse, R27 ;  /* 0x0000001b261b7220 */ /* 0x040fe20000400000 */
[C---:B------:R-:W-:Y:S01]  /*7470*/  FFMA R20, R41.reuse, R59, R20 ;  /* 0x0000003b29147223 */ /* 0x040fe20000000014 */
[C---:B------:R-:W-:Y:S01]  /*7480*/  FFMA R21, R41.reuse, R64, R21 ;  /* 0x0000004029157223 */ /* 0x040fe20000000015 */
[--C-:B------:R-:W-:Y:S02]  /*7490*/  HADD2.F32 R65, -RZ, R67.reuse.H0_H0 ;  /* 0x20000043ff417230 */ /* 0x100fe40000004100 */
[C---:B------:R-:W-:Y:S01]  /*74a0*/  FFMA R22, R41.reuse, R61, R22 ;  /* 0x0000003d29167223 */ /* 0x040fe20000000016 */
[----:B------:R-:W-:Y:S02]  /*74b0*/  HADD2.F32 R70, -RZ, R67.H1_H1 ;  /* 0x30000043ff467230 */ /* 0x000fe40000004100 */
[C---:B------:R-:W-:Y:S01]  /*74c0*/  FMUL R26, R38.reuse, R30 ;  /* 0x0000001e261a7220 */ /* 0x040fe20000400000 */
[--C-:B------:R-:W-:Y:S02]  /*74d0*/  HADD2.F32 R67, -RZ, R40.reuse.H0_H0 ;  /* 0x20000028ff437230 */ /* 0x100fe40000004100 */
[C---:B------:R-:W-:Y:S01]  /*74e0*/  FFMA R27, R41.reuse, R66, R27 ;  /* 0x00000042291b7223 */ /* 0x040fe2000000001b */
[C---:B------:R-:W-:Y:S01]  /*74f0*/  FMUL R31, R38.reuse, R31 ;  /* 0x0000001f261f7220 */ /* 0x040fe20000400000 */
[C---:B------:R-:W-:Y:S01]  /*7500*/  FFMA R24, R41.reuse, R63, R24 ;  /* 0x0000003f29187223 */ /* 0x040fe20000000018 */
[----:B------:R-:W-:Y:S02]  /*7510*/  HADD2.F32 R40, -RZ, R40.H1_H1 ;  /* 0x30000028ff287230 */ /* 0x000fe40000004100 */
[C---:B------:R-:W-:Y:S01]  /*7520*/  FFMA R25, R41.reuse, R68, R25 ;  /* 0x0000004429197223 */ /* 0x040fe20000000019 */
[--C-:B------:R-:W-:Y:S02]  /*7530*/  HADD2.F32 R69, -RZ, R42.reuse.H0_H0 ;  /* 0x2000002aff457230 */ /* 0x100fe40000004100 */
[C---:B------:R-:W-:Y:S01]  /*7540*/  FFMA R26, R41.reuse, R65, R26 ;  /* 0x00000041291a7223 */ /* 0x040fe2000000001a */
[----:B------:R-:W-:Y:S02]  /*7550*/  HADD2.F32 R42, -RZ, R42.H1_H1 ;  /* 0x3000002aff2a7230 */ /* 0x000fe40000004100 */
[C---:B------:R-:W-:Y:S01]  /*7560*/  FMUL R30, R38.reuse, R34 ;  /* 0x00000022261e7220 */ /* 0x040fe20000400000 */
[----:B------:R-:W-:Y:S01]  /*7570*/  FFMA R31, R41, R70, R31 ;  /* 0x00000046291f7223 */ /* 0x000fe2000000001f */
[----:B------:R-:W-:Y:S01]  /*7580*/  FMUL R35, R38, R35 ;  /* 0x0000002326237220 */ /* 0x000fe20000400000 */
[----:B------:R-:W-:Y:S01]  /*7590*/  F2FP.SATFINITE.E4M3.F32.PACK_AB_MERGE_C R106, R15, R10, RZ ;  /* 0x0000000a0f6a723e */ /* 0x000fe200048070ff */
[----:B------:R-:W-:Y:S01]  /*75a0*/  FFMA R28, R41, R67, R28 ;  /* 0x00000043291c7223 */ /* 0x000fe2000000001c */
[----:B------:R-:W-:Y:S01]  /*75b0*/  F2FP.SATFINITE.E4M3.F32.PACK_AB_MERGE_C R107, R19, R14, RZ ;  /* 0x0000000e136b723e */ /* 0x000fe200048070ff */
[C---:B------:R-:W-:Y:S01]  /*75c0*/  FFMA R29, R41.reuse, R40, R29 ;  /* 0x00000028291d7223 */ /* 0x040fe2000000001d */
[C---:B------:R-:W-:Y:S01]  /*75d0*/  FFMA R30, R41.reuse, R69, R30 ;  /* 0x00000045291e7223 */ /* 0x040fe2000000001e */
[----:B------:R-:W-:Y:S01]  /*75e0*/  FFMA R35, R41, R42, R35 ;  /* 0x0000002a29237223 */ /* 0x000fe20000000023 */
[----:B------:R-:W-:Y:S02]  /*75f0*/  F2FP.SATFINITE.E4M3.F32.PACK_AB_MERGE_C R106, R9, R8, R106 ;  /* 0x00000008096a723e */ /* 0x000fe4000480706a */
[----:B------:R-:W-:Y:S02]  /*7600*/  F2FP.SATFINITE.E4M3.F32.PACK_AB_MERGE_C R107, R13, R12, R107 ;  /* 0x0000000c0d6b723e */ /* 0x000fe4000480706b */
[----:B------:R-:W-:Y:S02]  /*7610*/  F2FP.SATFINITE.E4M3.F32.PACK_AB_MERGE_C R108, R23, R18, RZ ;  /* 0x00000012176c723e */ /* 0x000fe400048070ff */
[----:B------:R-:W-:Y:S01]  /*7620*/  F2FP.SATFINITE.E4M3.F32.PACK_AB_MERGE_C R109, R27, R22, RZ ;  /* 0x000000161b6d723e */ /* 0x000fe200048070ff */
[----:B------:R1:W-:Y:S01]  /*7630*/  STS.128 [R84+UR44+0x4400], R104 ;  /* 0x0044006854007988 */ /* 0x0003e20008000c2c */
[----:B------:R-:W-:Y:S02]  /*7640*/  F2FP.SATFINITE.E4M3.F32.PACK_AB_MERGE_C R113, R31, R26, RZ ;  /* 0x0000001a1f71723e */ /* 0x000fe400048070ff */
[----:B------:R-:W-:Y:S02]  /*7650*/  F2FP.SATFINITE.E4M3.F32.PACK_AB_MERGE_C R114, R35, R30, RZ ;  /* 0x0000001e2372723e */ /* 0x000fe400048070ff */
[----:B------:R-:W-:Y:S02]  /*7660*/  F2FP.SATFINITE.E4M3.F32.PACK_AB_MERGE_C R108, R17, R16, R108 ;  /* 0x00000010116c723e */ /* 0x000fe4000480706c */
[----:B------:R-:W-:Y:S02]  /*7670*/  F2FP.SATFINITE.E4M3.F32.PACK_AB_MERGE_C R109, R21, R20, R109 ;  /* 0x00000014156d723e */ /* 0x000fe4000480706d */
[----:B------:R-:W-:Y:S02]  /*7680*/  F2FP.SATFINITE.E4M3.F32.PACK_AB_MERGE_C R110, R25, R24, R113 ;  /* 0x00000018196e723e */ /* 0x000fe40004807071 */
[----:B------:R-:W-:Y:S02]  /*7690*/  F2FP.SATFINITE.E4M3.F32.PACK_AB_MERGE_C R111, R29, R28, R114 ;  /* 0x0000001c1d6f723e */ /* 0x000fe40004807072 */
[----:B------:R-:W-:Y:S02]  /*76a0*/  LEA R112, R93, UR44, 0x3 ;  /* 0x0000002c5d707c11 */ /* 0x000fe4000f8e18ff */
[----:B------:R-:W-:Y:S01]  /*76b0*/  @P6 SHF.L.U32 R113, R91, 0x1f, RZ ;  /* 0x0000001f5b716819 */ /* 0x000fe200000006ff */
[----:B------:R1:W-:Y:S01]  /*76c0*/  STS.128 [R99+0x4410], R108 ;  /* 0x0044106c63007388 */ /* 0x0003e20000000c00 */
[----:B------:R-:W-:Y:S01]  /*76d0*/  @!PT LDS RZ, [RZ] ;  /* 0x00000000fffff984 */ /* 0x000fe20000000800 */
[----:B------:R-:W-:Y:S01]  /*76e0*/  @!PT LDS RZ, [RZ] ;  /* 0x00000000fffff984 */ /* 0x000fe20000000800 */
[----:B------:R-:W-:Y:S01]  /*76f0*/  @!PT LDS RZ, [RZ] ;  /* 0x00000000fffff984 */ /* 0x000fe20000000800 */
[----:B------:R-:W-:Y:S01]  /*7700*/  @!PT LDS RZ, [RZ] ;  /* 0x00000000fffff984 */ /* 0x000fe20000000800 */
[----:B------:R2:W-:Y:S07]  /*7710*/  MEMBAR.ALL.CTA ;  /* 0x0000000000007992 */ /* 0x0005ee0000008000 */
[----:B--2---:R-:W2:Y:S02]  /*7720*/  FENCE.VIEW.ASYNC.S ;  /* 0x00000000000073c6 */ /* 0x004ea40000000000 */
[----:B--2---:R-:W-:Y:S06]  /*7730*/  BAR.SYNC.DEFER_BLOCKING 0x1, 0x80 ;  /* 0x0042000000007b1d */ /* 0x004fec0000010000 */
[----:B------:R-:W-:Y:S05]  /*7740*/  @P0 BRA `(.L_x_123) ;  /* 0x0000000000280947 */ /* 0x000fea0003800000 */
[----:B------:R-:W-:Y:S01]  /*7750*/  UIADD3 UR4, UPT, UPT, UR44, 0x4400, URZ ;  /* 0x000044002c047890 */ /* 0x000fe2000fffe0ff */
[----:B------:R-:W-:Y:S05]  /*7760*/  UMOV UR51, UR36 ;  /* 0x0000002400337c82 */ /* 0x000fea0008000000 */
[----:B------:R-:W-:Y:S01]  /*7770*/  MOV R96, UR4 ;  /* 0x0000000400607c02 */ /* 0x000fe20008000f00 */
[----:B------:R-:W-:Y:S03]  /*7780*/  UIADD3 UR4, UP0, UPT, UR62, 0x680, URZ ;  /* 0x000006803e047890 */ /* 0x000fe6000ff1e0ff */
[----:B------:R-:W-:Y:S01]  /*7790*/  R2UR UR48, R96 ;  /* 0x00000000603072ca */ /* 0x000fe200000e0000 */
[----:B------:R-:W-:Y:S11]  /*77a0*/  UIADD3.X UR5, UPT, UPT, URZ, UR63, URZ, UP0, !UPT ;  /* 0x0000003fff057290 */ /* 0x000ff600087fe4ff */
[----:B------:R-:W-:Y:S01]  /*77b0*/  @!UPT UIADD3 URZ, UPT, UPT, URZ, URZ, URZ ;  /* 0x000000fffffff290 */ /* 0x000fe2000fffe0ff */
[----:B------:R2:W-:Y:S01]  /*77c0*/  UTMASTG.3D [UR48], [UR4] ;  /* 0x00000030040073b5 */ /* 0x0005e20008010000 */
[----:B------:R0:W-:Y:S01]  /*77d0*/  UTMACMDFLUSH ;  /* 0x00000000000079b7 */ /* 0x0001e20000000000 */
[----:B--2---:R-:W-:Y:S04]  /*77e0*/  DEPBAR.LE SB0, 0x1 ;  /* 0x000080400000791a */ /* 0x004fe80000000000 */
.L_x_123:
[----:B------:R-:W-:Y:S05]  /*77f0*/  BSYNC.RECONVERGENT B0 ;  /* 0x0000000000007941 */ /* 0x000fea0003800200 */
.L_x_122:
[----:B------:R-:W-:Y:S06]  /*7800*/  BAR.SYNC.DEFER_BLOCKING 0x1, 0x80 ;  /* 0x0042000000007b1d */ /* 0x000fec0000010000 */
[----:B------:R-:W2:Y:S01]  /*7810*/  @P6 SYNCS.PHASECHK.TRANS64.TRYWAIT P0, [R112+URZ+0x140], R113 ;  /* 0x00014071700065a7 */ /* 0x000ea200080011ff */
[----:B------:R-:W-:Y:S01]  /*7820*/  BSSY B1, `(.L_x_124) ;  /* 0x0000020000017945 */ /* 0x000fe20003800000 */
[----:B--2---:R-:W-:Y:S03]  /*7830*/  @P6 SEL R100, RZ, 0x1, !P0 ;  /* 0x00000001ff646807 */ /* 0x004fe60004000000 */
[----:B------:R-:W-:Y:S05]  /*7840*/  @!P6 BRA `(.L_x_125) ;  /* 0x000000000074e947 */ /* 0x000fea0003800000 */
[----:B------:R-:W-:Y:S01]  /*7850*/  ISETP.NE.AND P1, PT, R101, RZ, PT ;  /* 0x000000ff6500720c */ /* 0x000fe20003f25270 */
[----:B------:R-:W2:Y:S01]  /*7860*/  S2R R0, SR_CgaCtaId ;  /* 0x0000000000007919 */ /* 0x000ea20000008800 */
[----:B------:R-:W-:Y:S01]  /*7870*/  ISETP.NE.AND P0, PT, R100, RZ, PT ;  /* 0x000000ff6400720c */ /* 0x000fe20003f05270 */
[----:B------:R-:W-:Y:S10]  /*7880*/  BSSY B0, `(.L_x_126) ;  /* 0x0000008000007945 */ /* 0x000ff40003800000 */
[----:B------:R-:W-:Y:S05]  /*7890*/  @P1 IMAD R2, R93, 0x1000, R84 ;  /* 0x000010005d021824 */ /* 0x000fea00078e0254 */
[----:B------:R-:W-:Y:S05]  /*78a0*/  @P1 IADD3 R4, PT, PT, R2, UR44, RZ ;  /* 0x0000002c02041c10 */ /* 0x000fea000fffe0ff */
[----:B------:R-:W-:Y:S01]  /*78b0*/  @P1 IMAD.IADD R4, R4, 0x1, R103 ;  /* 0x0000000104041824 */ /* 0x000fe200078e0267 */
[----:B------:R-:W-:Y:S06]  /*78c0*/  @P0 BRA `(.L_x_127) ;  /* 0x00000000000c0947 */ /* 0x000fec0003800000 */
[----:B------:R-:W-:Y:S04]  /*78d0*/  SHF.L.U32 R3, R91, 0x1f, RZ ;  /* 0x0000001f5b037819 */ /* 0x000fe800000006ff */
[----:B------:R-:W3:Y:S02]  /*78e0*/  SYNCS.PHASECHK.TRANS64.TRYWAIT P0, [R112+URZ+0x140], R3 ;  /* 0x00014003700075a7 */ /* 0x000ee400080011ff */
[----:B---3--:R-:W-:Y:S05]  /*78f0*/  @!P0 BRA `(.L_x_128) ;  /* 0x0000003800448947 */ /* 0x008fea0003800000 */
.L_x_127:
[----:B------:R-:W-:Y:S05]  /*7900*/  BSYNC B0 ;  /* 0x0000000000007941 */ /* 0x000fea0003800000 */
.L_x_126:
[----:B------:R-:W-:Y:S01]  /*7910*/  ISETP.NE.AND P0, PT, R101, RZ, PT ;  /* 0x000000ff6500720c */ /* 0x000fe20003f05270 */
[----:B---3--:R-:W-:Y:S02]  /*7920*/  VIADD R3, R112, 0x160 ;  /* 0x0000016070037836 */ /* 0x008fe40000000000 */
[----:B------:R-:W-:Y:S03]  /*7930*/  VIADD R93, R93, 0x1 ;  /* 0x000000015d5d7836 */ /* 0x000fe60000000000 */
[----:B--2---:R-:W-:Y:S07]  /*7940*/  PRMT R0, R0, 0x654, R3 ;  /* 0x0000065400007816 */ /* 0x004fee0000000003 */
[----:B------:R2:W3:Y:S04]  /*7950*/  @P0 LDS.128 R72, [R2+UR44+0x400] ;  /* 0x0004002c02480984 */ /* 0x0004e80008000c00 */
[----:B------:R2:W4:Y:S01]  /*7960*/  @P0 LDS.128 R76, [R4+0x410] ;  /* 0x00041000044c0984 */ /* 0x0005220000000c00 */
        /* <DEDUP_REMOVED lines=10> */
[----:B--23--:R-:W-:Y:S02]  /*7a10*/  LOP3.LUT R91, R91, R0, RZ, 0x3c, !PT ;  /* 0x000000005b5b7212 */ /* 0x00cfe400078e3cff */
.L_x_125:
[----:B------:R-:W-:Y:S05]  /*7a20*/  BSYNC B1 ;  /* 0x0000000000017941 */ /* 0x000fea0003800000 */
.L_x_124:
[----:B------:R-:W-:Y:S05]  /*7a30*/  VIADD R3, R39, 0x40 ;  /* 0x0000004027037836 */ /* 0x000fea0000000000 */
[----:B------:R-:W-:Y:S04]  /*7a40*/  SHF.R.U32.HI R3, RZ, 0x15, R3 ;  /* 0x00000015ff037819 */ /* 0x000fe80000011603 */
[----:B------:R-:W-:Y:S11]  /*7a50*/  LOP3.LUT P0, RZ, R3, 0x3, R86, 0x48, !PT ;  /* 0x0000000303ff7812 */ /* 0x000ff60007804856 */
[----:B------:R-:W-:Y:S02]  /*7a60*/  @!UPT UIADD3 URZ, UPT, UPT, URZ, URZ, URZ ;  /* 0x000000fffffff290 */ /* 0x000fe4000fffe0ff */
[----:B------:R-:W-:Y:S05]  /*7a70*/  @!P0 BRA `(.L_x_129) ;  /* 0x0000000000408947 */ /* 0x000fea0003800000 */
[----:B------:R-:W2:Y:S01]  /*7a80*/  LDCU.64 UR8, c[0x4][0x78] ;  /* 0x01000f00ff0877ac */ /* 0x000ea20008000a00 */
[----:B------:R-:W-:Y:S01]  /*7a90*/  MOV R3, 0x0 ;  /* 0x0000000000037802 */ /* 0x000fe20000000f00 */
[----:B------:R-:W-:Y:S02]  /*7aa0*/  HFMA2 R12, -RZ, RZ, 0, 5.9604644775390625e-08 ;  /* 0x00000001ff0c7431 */ /* 0x000fe400000001ff */
[----:B------:R-:W-:Y:S02]  /*7ab0*/  IMAD.MOV.U32 R8, RZ, RZ, 0x192 ;  /* 0x00000192ff087424 */ /* 0x000fe400078e00ff */
[----:B------:R-:W-:Y:S01]  /*7ac0*/  IMAD.MOV.U32 R13, RZ, RZ, RZ ;  /* 0x000000ffff0d7224 */ /* 0x000fe200078e00ff */
[----:B------:R-:W3:Y:S01]  /*7ad0*/  LDCU.64 UR6, c[0x4][0x80] ;  /* 0x01001000ff0677ac */ /* 0x000ee20008000a00 */
[----:B------:R-:W1:Y:S01]  /*7ae0*/  LDC.64 R2, c[0x4][R3] ;  /* 0x0100000003027b82 */ /* 0x000e620000000a00 */
[----:B------:R-:W5:Y:S01]  /*7af0*/  LDCU.64 UR4, c[0x4][0x18] ;  /* 0x01000300ff0477ac */ /* 0x000f620008000a00 */
[----:B--2---:R-:W-:Y:S01]  /*7b00*/  MOV R5, UR9 ;  /* 0x0000000900057c02 */ /* 0x004fe20008000f00 */
[----:B------:R-:W-:Y:S01]  /*7b10*/  IMAD.U32 R4, RZ, RZ, UR8 ;  /* 0x00000008ff047e24 */ /* 0x000fe2000f8e00ff */
[----:B---3--:R-:W-:Y:S01]  /*7b20*/  MOV R7, UR7 ;  /* 0x0000000700077c02 */ /* 0x008fe20008000f00 */
[----:B------:R-:W-:Y:S01]  /*7b30*/  IMAD.U32 R6, RZ, RZ, UR6 ;  /* 0x00000006ff067e24 */ /* 0x000fe2000f8e00ff */
[----:B-----5:R-:W-:Y:S01]  /*7b40*/  MOV R11, UR5 ;  /* 0x00000005000b7c02 */ /* 0x020fe20008000f00 */
[----:B------:R-:W-:Y:S02]  /*7b50*/  IMAD.U32 R10, RZ, RZ, UR4 ;  /* 0x00000004ff0a7e24 */ /* 0x000fe4000f8e00ff */
[----:B------:R-:W-:Y:S07]  /*7b60*/  LEPC R20, `(.L_x_129) ;  /* 0x000000001014794e */ /* 0x000fee0000000000 */
[----:B-1--4-:R-:W-:Y:S05]  /*7b70*/  CALL.ABS.NOINC R2 ;  /* 0x0000000002007343 */ /* 0x012fea0003c00000 */
.L_x_129:
        /* <DEDUP_REMOVED lines=14> */
[----:B------:R-:W-:Y:S01]  /*7c60*/  F2FP.F16.E4M3.UNPACK_B R54, R75 ;  /* 0x0000004bff36723e */ /* 0x000fe200020006ff */
[----:B------:R-:W-:Y:S01]  /*7c70*/  LDTM.16dp32bit_t0_t15.x32 R4, tmem[UR4+0x40] ;  /* 0x00004004000479ee */ /* 0x000fe20008a80000 */
[----:B------:R-:W2:Y:S01]  /*7c80*/  LDTM.16dp32bit_t16_t31.x32 R4, tmem[UR4+0x60] ;  /* 0x00006004000479ee */ /* 0x000ea20008aa0000 */
[----:B------:R-:W-:Y:S01]  /*7c90*/  HADD2.F32 R46, -RZ, R46.H1_H1 ;  /* 0x3000002eff2e7230 */ /* 0x000fe20000004100 */
[----:B----4-:R-:W-:Y:S01]  /*7ca0*/  F2FP.F16.E4M3.UNPACK_B R58, R76 ;  /* 0x0000004cff3a723e */ /* 0x010fe200020006ff */
[--C-:B------:R-:W-:Y:S01]  /*7cb0*/  HADD2.F32 R49, -RZ, R50.reuse.H0_H0 ;  /* 0x20000032ff317230 */ /* 0x100fe20000004100 */
[----:B------:R-:W-:Y:S01]  /*7cc0*/  F2FP.F16.E4M3.UNPACK_B R62, R77 ;  /* 0x0000004dff3e723e */ /* 0x000fe200020006ff */
[----:B------:R-:W-:Y:S01]  /*7cd0*/  HADD2.F32 R50, -RZ, R50.H1_H1 ;  /* 0x30000032ff327230 */ /* 0x000fe20000004100 */
[----:B------:R-:W-:Y:S01]  /*7ce0*/  F2FP.F16.E4M3.UNPACK_B R66, R78 ;  /* 0x0000004eff42723e */ /* 0x000fe200020006ff */
[--C-:B------:R-:W-:Y:S01]  /*7cf0*/  HADD2.F32 R53, -RZ, R54.reuse.H0_H0 ;  /* 0x20000036ff357230 */ /* 0x100fe20000004100 */
[----:B------:R-:W-:Y:S01]  /*7d00*/  F2FP.F16.E4M3.UNPACK_B R70, R79 ;  /* 0x0000004fff46723e */ /* 0x000fe200020006ff */
[----:B------:R-:W-:Y:S01]  /*7d10*/  HADD2.F32 R54, -RZ, R54.H1_H1 ;  /* 0x30000036ff367230 */ /* 0x000fe20000004100 */
[----:B------:R-:W-:Y:S01]  /*7d20*/  F2FP.F16.E4M3.UNPACK_B R56, R75.H1 ;  /* 0x0000004bff38723e */ /* 0x000fe200030006ff */
[--C-:B------:R-:W-:Y:S01]  /*7d30*/  HADD2.F32 R57, -RZ, R58.reuse.H0_H0 ;  /* 0x2000003aff397230 */ /* 0x100fe20000004100 */
[----:B------:R-:W-:Y:S01]  /*7d40*/  F2FP.F16.E4M3.UNPACK_B R60, R76.H1 ;  /* 0x0000004cff3c723e */ /* 0x000fe200030006ff */
[----:B------:R-:W-:Y:S01]  /*7d50*/  HADD2.F32 R58, -RZ, R58.H1_H1 ;  /* 0x3000003aff3a7230 */ /* 0x000fe20000004100 */
[----:B------:R-:W-:Y:S01]  /*7d60*/  F2FP.F16.E4M3.UNPACK_B R64, R77.H1 ;  /* 0x0000004dff40723e */ /* 0x000fe200030006ff */
[--C-:B------:R-:W-:Y:S01]  /*7d70*/  HADD2.F32 R61, -RZ, R62.reuse.H0_H0 ;  /* 0x2000003eff3d7230 */ /* 0x100fe20000004100 */
[----:B------:R-:W-:Y:S01]  /*7d80*/  F2FP.F16.E4M3.UNPACK_B R68, R78.H1 ;  /* 0x0000004eff44723e */ /* 0x000fe200030006ff */
[----:B------:R-:W-:Y:S01]  /*7d90*/  HADD2.F32 R62, -RZ, R62.H1_H1 ;  /* 0x3000003eff3e7230 */ /* 0x000fe20000004100 */
[----:B------:R-:W-:Y:S01]  /*7da0*/  ISETP.NE.AND P0, PT, R97, RZ, PT ;  /* 0x000000ff6100720c */ /* 0x000fe20003f05270 */
[--C-:B------:R-:W-:Y:S01]  /*7db0*/  HADD2.F32 R65, -RZ, R66.reuse.H0_H0 ;  /* 0x20000042ff417230 */ /* 0x100fe20000004100 */
[----:B------:R-:W-:Y:S01]  /*7dc0*/  ISETP.NE.AND P6, PT, R102, RZ, PT ;  /* 0x000000ff6600720c */ /* 0x000fe20003fc5270 */
[----:B------:R-:W-:Y:S02]  /*7dd0*/  HADD2.F32 R66, -RZ, R66.H1_H1 ;  /* 0x30000042ff427230 */ /* 0x000fe40000004100 */
[--C-:B------:R-:W-:Y:S02]  /*7de0*/  HADD2.F32 R69, -RZ, R70.reuse.H0_H0 ;  /* 0x20000046ff457230 */ /* 0x100fe40000004100 */
[C---:B--2---:R-:W-:Y:S01]  /*7df0*/  FMUL R0, R38.reuse, R4 ;  /* 0x0000000426007220 */ /* 0x044fe20000400000 */
[C---:B------:R-:W-:Y:S01]  /*7e00*/  FMUL R2, R38.reuse, R5 ;  /* 0x0000000526027220 */ /* 0x040fe20000400000 */
[C---:B------:R-:W-:Y:S01]  /*7e10*/  FMUL R4, R38.reuse, R8 ;  /* 0x0000000826047220 */ /* 0x040fe20000400000 */
[C---:B------:R-:W-:Y:S01]  /*7e20*/  FMUL R5, R38.reuse, R9 ;  /* 0x0000000926057220 */ /* 0x040fe20000400000 */
[C---:B------:R-:W-:Y:S01]  /*7e30*/  FFMA R0, R41.reuse, R40, R0 ;  /* 0x0000002829007223 */ /* 0x040fe20000000000 */
[C---:B------:R-:W-:Y:S01]  /*7e40*/  FFMA R2, R41.reuse, R43, R2 ;  /* 0x0000002b29027223 */ /* 0x040fe20000000002 */
        /* <DEDUP_REMOVED lines=10> */
[----:B------:R-:W-:Y:S02]  /*7ef0*/  HADD2.F32 R70, -RZ, R70.H1_H1 ;  /* 0x30000046ff467230 */ /* 0x000fe40000004100 */
[C---:B------:R-:W-:Y:S01]  /*7f00*/  FMUL R28, R38.reuse, R32 ;  /* 0x00000020261c7220 */ /* 0x040fe20000400000 */
[C---:B------:R-:W-:Y:S01]  /*7f10*/  FMUL R29, R38.reuse, R33 ;  /* 0x00000021261d7220 */ /* 0x040fe20000400000 */
[C---:B------:R-:W-:Y:S01]  /*7f20*/  FMUL R3, R38.reuse, R6 ;  /* 0x0000000626037220 */ /* 0x040fe20000400000 */
[C---:B------:R-:W-:Y:S01]  /*7f30*/  FMUL R7, R38.reuse, R7 ;  /* 0x0000000726077220 */ /* 0x040fe20000400000 */
[--C-:B------:R-:W-:Y:S02]  /*7f40*/  HADD2.F32 R47, -RZ, R48.reuse.H0_H0 ;  /* 0x20000030ff2f7230 */ /* 0x100fe40000004100 */
[C---:B------:R-:W-:Y:S01]  /*7f50*/  FMUL R6, R38.reuse, R10 ;  /* 0x0000000a26067220 */ /* 0x040fe20000400000 */
[C---:B------:R-:W-:Y:S01]  /*7f60*/  FFMA R3, R41.reuse, R42, R3 ;  /* 0x0000002a29037223 */ /* 0x040fe20000000003 */
[----:B------:R-:W-:Y:S02]  /*7f70*/  HADD2.F32 R48, -RZ, R48.H1_H1 ;  /* 0x30000030ff307230 */ /* 0x000fe40000004100 */
[C---:B------:R-:W-:Y:S01]  /*7f80*/  FFMA R7, R41.reuse, R44, R7 ;  /* 0x0000002c29077223 */ /* 0x040fe20000000007 */
[C---:B------:R-:W-:Y:S01]  /*7f90*/  FFMA R4, R41.reuse, R45, R4 ;  /* 0x0000002d29047223 */ /* 0x040fe20000000004 */
[C---:B------:R-:W-:Y:S01]  /*7fa0*/  FFMA R5, R41.reuse, R46, R5 ;  /* 0x0000002e29057223 */ /* 0x040fe20000000005 */
[----:B------:R-:W-:Y:S01]  /*7fb0*/  FFMA R6, R41, R47, R6 ;  /* 0x0000002f29067223 */ /* 0x000fe20000000006 */
[----:B------:R-:W-:Y:S01]  /*7fc0*/  FMUL R11, R38, R11 ;  /* 0x0000000b260b7220 */ /* 0x000fe20000400000 */
[----:B------:R-:W-:Y:S01]  /*7fd0*/  F2FP.F16.E4M3.UNPACK_B R40, R79.H1 ;  /* 0x0000004fff28723e */ /* 0x000fe200030006ff */
[--C-:B------:R-:W-:Y:S01]  /*7fe0*/  HADD2.F32 R51, -RZ, R52.reuse.H0_H0 ;  /* 0x20000034ff337230 */ /* 0x100fe20000004100 */
[----:B-1----:R-:W-:Y:S01]  /*7ff0*/  F2FP.SATFINITE.E4M3.F32.PACK_AB_MERGE_C R105, R7, R3, RZ ;  /* 0x000000030769723e */ /* 0x002fe200048070ff */
[C---:B------:R-:W-:Y:S01]  /*8000*/  FFMA R11, R41.reuse, R48, R11 ;  /* 0x00000030290b7223 */ /* 0x040fe2000000000b */
[C---:B------:R-:W-:Y:S01]  /*8010*/  FFMA R8, R41.reuse, R49, R8 ;  /* 0x0000003129087223 */ /* 0x040fe20000000008 */
[----:B------:R-:W-:Y:S01]  /*8020*/  FFMA R9, R41, R50, R9 ;  /* 0x0000003229097223 */ /* 0x000fe20000000009 */
[----:B------:R-:W-:Y:S01]  /*8030*/  F2FP.SATFINITE.E4M3.F32.PACK_AB_MERGE_C R104, R2, R0, R105 ;  /* 0x000000000268723e */ /* 0x000fe20004807069 */
[----:B------:R-:W-:Y:S01]  /*8040*/  HADD2.F32 R52, -RZ, R52.H1_H1 ;  /* 0x30000034ff347230 */ /* 0x000fe20000004100 */
[----:B------:R-:W-:Y:S01]  /*8050*/  F2FP.SATFINITE.E4M3.F32.PACK_AB_MERGE_C R106, R11, R6, RZ ;  /* 0x000000060b6a723e */ /* 0x000fe200048070ff */
[C---:B------:R-:W-:Y:S01]  /*8060*/  FMUL R10, R38.reuse, R14 ;  /* 0x0000000e260a7220 */ /* 0x040fe20000400000 */
[C---:B------:R-:W-:Y:S01]  /*8070*/  FMUL R15, R38.reuse, R15 ;  /* 0x0000000f260f7220 */ /* 0x040fe20000400000 */
[--C-:B------:R-:W-:Y:S01]  /*8080*/  HADD2.F32 R55, -RZ, R56.reuse.H0_H0 ;  /* 0x20000038ff377230 */ /* 0x100fe20000004100 */
[----:B------:R-:W-:Y:S01]  /*8090*/  F2FP.SATFINITE.E4M3.F32.PACK_AB_MERGE_C R105, R5, R4, R106 ;  /* 0x000000040569723e */ /* 0x000fe2000480706a */
[C---:B------:R-:W-:Y:S01]  /*80a0*/  FFMA R10, R41.reuse, R51, R10 ;  /* 0x00000033290a7223 */ /* 0x040fe2000000000a */
[C---:B------:R-:W-:Y:S01]  /*80b0*/  FFMA R15, R41.reuse, R52, R15 ;  /* 0x00000034290f7223 */ /* 0x040fe2000000000f */
[C---:B------:R-:W-:Y:S01]  /*80c0*/  FFMA R12, R41.reuse, R53, R12 ;  /* 0x00000035290c7223 */ /* 0x040fe2000000000c */
[C---:B------:R-:W-:Y:S01]  /*80d0*/  FFMA R13, R41.reuse, R54, R13 ;  /* 0x00000036290d7223 */ /* 0x040fe2000000000d */
[----:B------:R-:W-:Y:S02]  /*80e0*/  HADD2.F32 R56, -RZ, R56.H1_H1 ;  /* 0x30000038ff387230 */ /* 0x000fe40000004100 */
[C---:B------:R-:W-:Y:S01]  /*80f0*/  FMUL R14, R38.reuse, R18 ;  /* 0x00000012260e7220 */ /* 0x040fe20000400000 */
[C---:B------:R-:W-:Y:S01]  /*8100*/  FMUL R19, R38.reuse, R19 ;  /* 0x0000001326137220 */ /* 0x040fe20000400000 */
[--C-:B------:R-:W-:Y:S02]  /*8110*/  HADD2.F32 R59, -RZ, R60.reuse.H0_H0 ;  /* 0x2000003cff3b7230 */ /* 0x100fe40000004100 */
[C---:B------:R-:W-:Y:S01]  /*8120*/  FMUL R18, R38.reuse, R22 ;  /* 0x0000001626127220 */ /* 0x040fe20000400000 */
[C---:B------:R-:W-:Y:S01]  /*8130*/  FFMA R14, R41.reuse, R55, R14 ;  /* 0x00000037290e7223 */ /* 0x040fe2000000000e */
[----:B------:R-:W-:Y:S02]  /*8140*/  HADD2.F32 R60, -RZ, R60.H1_H1 ;  /* 0x3000003cff3c7230 */ /* 0x000fe40000004100 */
        /* <DEDUP_REMOVED lines=8> */
[C---:B------:R-:W-:Y:S01]  /*81d0*/  FFMA R23, R41.reuse, R60, R23 ;  /* 0x0000003c29177223 */ /* 0x040fe20000000017 */
[C---:B------:R-:W-:Y:S01]  /*81e0*/  FMUL R27, R38.reuse, R27 ;  /* 0x0000001b261b7220 */ /* 0x040fe20000400000 */
[C---:B------:R-:W-:Y:S01]  /*81f0*/  FFMA R20, R41.reuse, R61, R20 ;  /* 0x0000003d29147223 */ /* 0x040fe20000000014 */
[C---:B------:R-:W-:Y:S01]  /*8200*/  FFMA R21, R41.reuse, R62, R21 ;  /* 0x0000003e29157223 */ /* 0x040fe20000000015 */
[--C-:B------:R-:W-:Y:S02]  /*8210*/  HADD2.F32 R67, -RZ, R68.reuse.H0_H0 ;  /* 0x20000044ff437230 */ /* 0x100fe40000004100 */
[----:B------:R-:W-:Y:S01]  /*8220*/  FFMA R22, R41, R63, R22 ;  /* 0x0000003f29167223 */ /* 0x000fe20000000016 */
[----:B------:R-:W-:Y:S02]  /*8230*/  HADD2.F32 R68, -RZ, R68.H1_H1 ;  /* 0x30000044ff447230 */ /* 0x000fe40000004100 */
[C---:B------:R-:W-:Y:S01]  /*8240*/  FMUL R26, R38.reuse, R30 ;  /* 0x0000001e261a7220 */ /* 0x040fe20000400000 */
[----:B------:R-:W-:Y:S01]  /*8250*/  F2FP.SATFINITE.E4M3.F32.PACK_AB_MERGE_C R107, R15, R10, RZ ;  /* 0x0000000a0f6b723e */ /* 0x000fe200048070ff */
        /* <DEDUP_REMOVED lines=8> */
[----:B------:R-:W-:Y:S01]  /*82e0*/  F2FP.SATFINITE.E4M3.F32.PACK_AB_MERGE_C R106, R9, R8, R107 ;  /* 0x00000008096a723e */ /* 0x000fe2000480706b */
[----:B------:R-:W-:Y:S01]  /*82f0*/  FFMA R31, R41, R68, R31 ;  /* 0x00000044291f7223 */ /* 0x000fe2000000001f */
[----:B------:R-:W-:Y:S01]  /*8300*/  FMUL R35, R38, R35 ;  /* 0x0000002326237220 */ /* 0x000fe20000400000 */
[----:B------:R-:W-:Y:S01]  /*8310*/  F2FP.SATFINITE.E4M3.F32.PACK_AB_MERGE_C R107, R19, R14, RZ ;  /* 0x0000000e136b723e */ /* 0x000fe200048070ff */
[C---:B------:R-:W-:Y:S01]  /*8320*/  FFMA R28, R41.reuse, R69, R28 ;  /* 0x00000045291c7223 */ /* 0x040fe2000000001c */
[C---:B------:R-:W-:Y:S01]  /*8330*/  FFMA R29, R41.reuse, R70, R29 ;  /* 0x00000046291d7223 */ /* 0x040fe2000000001d */
[C---:B------:R-:W-:Y:S01]  /*8340*/  FFMA R30, R41.reuse, R43, R30 ;  /* 0x0000002b291e7223 */ /* 0x040fe2000000001e */
[----:B------:R-:W-:Y:S01]  /*8350*/  FFMA R35, R41, R40, R35 ;  /* 0x0000002829237223 */ /* 0x000fe20000000023 */
        /* <DEDUP_REMOVED lines=21> */
[----:B------:R-:W-:Y:S02]  /*84b0*/  UIADD3 UR4, UP0, UPT, UR62, 0x680, URZ ;  /* 0x000006803e047890 */ /* 0x000fe4000ff1e0ff */
[----:B------:R-:W-:Y:S02]  /*84c0*/  UIADD3 UR9, UPT, UPT, UR49, 0x40, URZ ;  /* 0x0000004031097890 */ /* 0x000fe4000fffe0ff */
[----:B------:R-:W-:Y:S02]  /*84d0*/  UIADD3 UR8, UPT, UPT, UR44, 0x5400, URZ ;  /* 0x000054002c087890 */ /* 0x000fe4000fffe0ff */
[----:B------:R-:W-:Y:S01]  /*84e0*/  UIADD3.X UR5, UPT, UPT, URZ, UR63, URZ, UP0, !UPT ;  /* 0x0000003fff057290 */ /* 0x000fe200087fe4ff */
[----:B------:R-:W-:Y:S01]  /*84f0*/  UMOV UR10, UR50 ;  /* 0x00000032000a7c82 */ /* 0x000fe20008000000 */
[----:B------:R-:W-:Y:S07]  /*8500*/  UMOV UR11, UR36 ;  /* 0x00000024000b7c82 */ /* 0x000fee0008000000 */
[----:B------:R2:W-:Y:S01]  /*8510*/  UTMASTG.3D [UR8], [UR4] ;  /* 0x00000008040073b5 */ /* 0x0005e20008010000 */
[----:B------:R0:W-:Y:S01]  /*8520*/  UTMACMDFLUSH ;  /* 0x00000000000079b7 */ /* 0x0001e20000000000 */
[----:B--2---:R-:W-:Y:S04]  /*8530*/  DEPBAR.LE SB0, 0x1 ;  /* 0x000080400000791a */ /* 0x004fe80000000000 */
.L_x_131:
[----:B------:R-:W-:Y:S05]  /*8540*/  BSYNC.RECONVERGENT B0 ;  /* 0x0000000000007941 */ /* 0x000fea0003800200 */
.L_x_130:
        /* <DEDUP_REMOVED lines=16> */
.L_x_135:
[----:B------:R-:W-:Y:S05]  /*8650*/  BSYNC B0 ;  /* 0x0000000000007941 */ /* 0x000fea0003800000 */
.L_x_134:
        /* <DEDUP_REMOVED lines=17> */
.L_x_133:
[----:B------:R-:W-:Y:S05]  /*8770*/  BSYNC B1 ;  /* 0x0000000000017941 */ /* 0x000fea0003800000 */
.L_x_132:
        /* <DEDUP_REMOVED lines=21> */
.L_x_137:
        /* <DEDUP_REMOVED lines=18> */
[----:B------:R-:W-:Y:S01]  /*89f0*/  ISETP.NE.AND P6, PT, R102, RZ, PT ;  /* 0x000000ff6600720c */ /* 0x000fe20003fc5270 */
[--C-:B------:R-:W-:Y:S01]  /*8a00*/  HADD2.F32 R49, -RZ, R50.reuse.H0_H0 ;  /* 0x20000032ff317230 */ /* 0x100fe20000004100 */
[----:B----4-:R-:W-:Y:S01]  /*8a10*/  F2FP.F16.E4M3.UNPACK_B R58, R76 ;  /* 0x0000004cff3a723e */ /* 0x010fe200020006ff */
[----:B------:R-:W-:Y:S01]  /*8a20*/  HADD2.F32 R50, -RZ, R50.H1_H1 ;  /* 0x30000032ff327230 */ /* 0x000fe20000004100 */
[----:B------:R-:W-:Y:S01]  /*8a30*/  F2FP.F16.E4M3.UNPACK_B R62, R77 ;  /* 0x0000004dff3e723e */ /* 0x000fe200020006ff */
[--C-:B------:R-:W-:Y:S01]  /*8a40*/  HADD2.F32 R53, -RZ, R54.reuse.H0_H0 ;  /* 0x20000036ff357230 */ /* 0x100fe20000004100 */
[----:B------:R-:W-:Y:S01]  /*8a50*/  F2FP.F16.E4M3.UNPACK_B R66, R78 ;  /* 0x0000004eff42723e */ /* 0x000fe200020006ff */
[----:B------:R-:W-:Y:S01]  /*8a60*/  HADD2.F32 R54, -RZ, R54.H1_H1 ;  /* 0x30000036ff367230 */ /* 0x000fe20000004100 */
[----:B------:R-:W-:Y:S01]  /*8a70*/  F2FP.F16.E4M3.UNPACK_B R70, R79 ;  /* 0x0000004fff46723e */ /* 0x000fe200020006ff */
[--C-:B------:R-:W-:Y:S01]  /*8a80*/  HADD2.F32 R57, -RZ, R58.reuse.H0_H0 ;  /* 0x2000003aff397230 */ /* 0x100fe20000004100 */
[----:B------:R-:W-:Y:S01]  /*8a90*/  F2FP.F16.E4M3.UNPACK_B R56, R75.H1 ;  /* 0x0000004bff38723e */ /* 0x000fe200030006ff */
[----:B------:R-:W-:Y:S01]  /*8aa0*/  HADD2.F32 R58, -RZ, R58.H1_H1 ;  /* 0x3000003aff3a7230 */ /* 0x000fe20000004100 */
[----:B------:R-:W-:Y:S01]  /*8ab0*/  F2FP.F16.E4M3.UNPACK_B R60, R76.H1 ;  /* 0x0000004cff3c723e */ /* 0x000fe200030006ff */
[--C-:B------:R-:W-:Y:S01]  /*8ac0*/  HADD2.F32 R61, -RZ, R62.reuse.H0_H0 ;  /* 0x2000003eff3d7230 */ /* 0x100fe20000004100 */
[----:B------:R-:W-:Y:S01]  /*8ad0*/  F2FP.F16.E4M3.UNPACK_B R64, R77.H1 ;  /* 0x0000004dff40723e */ /* 0x000fe200030006ff */
[----:B------:R-:W-:Y:S01]  /*8ae0*/  HADD2.F32 R62, -RZ, R62.H1_H1 ;  /* 0x3000003eff3e7230 */ /* 0x000fe20000004100 */
[----:B------:R-:W-:Y:S01]  /*8af0*/  F2FP.F16.E4M3.UNPACK_B R68, R78.H1 ;  /* 0x0000004eff44723e */ /* 0x000fe200030006ff */
        /* <DEDUP_REMOVED lines=112> */
[----:B------:R-:W-:Y:S02]  /*9200*/  UIADD3 UR4, UPT, UPT, UR44, 0x4400, URZ ;  /* 0x000044002c047890 */ /* 0x000fe4000fffe0ff */
[----:B------:R-:W-:Y:S01]  /*9210*/  UIADD3 UR9, UPT, UPT, UR49, 0x80, URZ ;  /* 0x0000008031097890 */ /* 0x000fe2000fffe0ff */
[----:B------:R-:W-:Y:S01]  /*9220*/  UMOV UR10, UR50 ;  /* 0x00000032000a7c82 */ /* 0x000fe20008000000 */
[----:B------:R-:W-:Y:S02]  /*9230*/  UMOV UR11, UR36 ;  /* 0x00000024000b7c82 */ /* 0x000fe40008000000 */
        /* <DEDUP_REMOVED lines=8> */
.L_x_139:
[----:B------:R-:W-:Y:S05]  /*92c0*/  BSYNC.RECONVERGENT B0 ;  /* 0x0000000000007941 */ /* 0x000fea0003800200 */
.L_x_138:
        /* <DEDUP_REMOVED lines=16> */
.L_x_143:
[----:B------:R-:W-:Y:S05]  /*93d0*/  BSYNC B0 ;  /* 0x0000000000007941 */ /* 0x000fea0003800000 */
.L_x_142:
        /* <DEDUP_REMOVED lines=17> */
.L_x_141:
[----:B------:R-:W-:Y:S05]  /*94f0*/  BSYNC B1 ;  /* 0x0000000000017941 */ /* 0x000fea0003800000 */
.L_x_140:
        /* <DEDUP_REMOVED lines=21> */
.L_x_145:
[----:B------:R-:W-:Y:S01]  /*9650*/  ISETP.NE.AND P0, PT, R97, RZ, PT ;  /* 0x000000ff6100720c */ /* 0x000fe20003f05270 */
[----:B------:R-:W-:Y:S05]  /*9660*/  WARPSYNC.ALL ;  /* 0x0000000000007948 */ /* 0x000fea0003800000 */
[----:B------:R-:W-:Y:S01]  /*9670*/  R2UR UR4, R39 ;  /* 0x00000000270472ca */ /* 0x000fe200000e0000 */
[----:B------:R-:W2:Y:S01]  /*9680*/  S2UR UR6, SR_CgaCtaId ;  /* 0x00000000000679c3 */ /* 0x000ea20000008800 */
[-C--:B------:R-:W-:Y:S01]  /*9690*/  F2FP.F16.E4M3.UNPACK_B R42, R72.reuse ;  /* 0x00000048ff2a723e */ /* 0x080fe200020006ff */
[----:B------:R-:W-:Y:S01]  /*96a0*/  BSSY.RECONVERGENT B0, `(.L_x_146) ;  /* 0x000009b000007945 */ /* 0x000fe20003800200 */
[----:B------:R-:W-:Y:S02]  /*96b0*/  F2FP.F16.E4M3.UNPACK_B R72, R72.H1 ;  /* 0x00000048ff48723e */ /* 0x000fe400030006ff */
[-C--:B------:R-:W-:Y:S01]  /*96c0*/  F2FP.F16.E4M3.UNPACK_B R46, R73.reuse ;  /* 0x00000049ff2e723e */ /* 0x080fe200020006ff */
[--C-:B------:R-:W-:Y:S01]  /*96d0*/  HADD2.F32 R40, -RZ, R42.reuse.H0_H0 ;  /* 0x2000002aff287230 */ /* 0x100fe20000004100 */
[----:B------:R-:W-:Y:S01]  /*96e0*/  F2FP.F16.E4M3.UNPACK_B R73, R73.H1 ;  /* 0x00000049ff49723e */ /* 0x000fe200030006ff */
[----:B------:R-:W-:Y:S01]  /*96f0*/  HADD2.F32 R42, -RZ, R42.H1_H1 ;  /* 0x3000002aff2a7230 */ /* 0x000fe20000004100 */
[-C--:B------:R-:W-:Y:S01]  /*9700*/  F2FP.F16.E4M3.UNPACK_B R50, R74.reuse ;  /* 0x0000004aff32723e */ /* 0x080fe200020006ff */
[----:B------:R-:W-:Y:S01]  /*9710*/  HADD2.F32 R43, -RZ, R72.H0_H0 ;  /* 0x20000048ff2b7230 */ /* 0x000fe20000004100 */
[----:B------:R-:W-:Y:S01]  /*9720*/  F2FP.F16.E4M3.UNPACK_B R74, R74.H1 ;  /* 0x0000004aff4a723e */ /* 0x000fe200030006ff */
[----:B------:R-:W-:Y:S01]  /*9730*/  LDTM.16dp32bit_t0_t15.x32 R4, tmem[UR4+0xc0] ;  /* 0x0000c004000479ee */ /* 0x000fe20008a80000 */
[----:B------:R-:W3:Y:S01]  /*9740*/  LDTM.16dp32bit_t16_t31.x32 R4, tmem[UR4+0xe0] ;  /* 0x0000e004000479ee */ /* 0x000ee20008aa0000 */
[----:B------:R-:W-:Y:S01]  /*9750*/  NOP ;  /* 0x0000000000007918 */ /* 0x000fe20000000000 */
[--C-:B------:R-:W-:Y:S01]  /*9760*/  HADD2.F32 R45, -RZ, R46.reuse.H0_H0 ;  /* 0x2000002eff2d7230 */ /* 0x100fe20000004100 */
[----:B------:R-:W-:Y:S01]  /*9770*/  R2UR UR5, R71 ;  /* 0x00000000470572ca */ /* 0x000fe200000e0000 */
[----:B------:R-:W-:Y:S01]  /*9780*/  HADD2.F32 R46, -RZ, R46.H1_H1 ;  /* 0x3000002eff2e7230 */ /* 0x000fe20000004100 */
[----:B------:R-:W-:Y:S01]  /*9790*/  F2FP.F16.E4M3.UNPACK_B R54, R75 ;  /* 0x0000004bff36723e */ /* 0x000fe200020006ff */
        /* <DEDUP_REMOVED lines=10> */
[----:B------:R-:W-:Y:S01]  /*9840*/  UIADD3 UR4, UPT, UPT, UR5, 0x1d0, URZ ;  /* 0x000001d005047890 */ /* 0x000fe2000fffe0ff */
[----:B------:R-:W-:Y:S01]  /*9850*/  HADD2.F32 R59, -RZ, R58.H1_H1 ;  /* 0x3000003aff3b7230 */ /* 0x000fe20000004100 */
[----:B------:R-:W-:Y:S01]  /*9860*/  F2FP.F16.E4M3.UNPACK_B R76, R76.H1 ;  /* 0x0000004cff4c723e */ /* 0x000fe200030006ff */
[--C-:B------:R-:W-:Y:S01]  /*9870*/  HADD2.F32 R60, -RZ, R62.reuse.H0_H0 ;  /* 0x2000003eff3c7230 */ /* 0x100fe20000004100 */
[----:B------:R-:W-:Y:S01]  /*9880*/  F2FP.F16.E4M3.UNPACK_B R77, R77.H1 ;  /* 0x0000004dff4d723e */ /* 0x000fe200030006ff */
[----:B------:R-:W-:Y:S01]  /*9890*/  HADD2.F32 R63, -RZ, R62.H1_H1 ;  /* 0x3000003eff3f7230 */ /* 0x000fe20000004100 */
[----:B------:R-:W-:Y:S01]  /*98a0*/  F2FP.F16.E4M3.UNPACK_B R78, R78.H1 ;  /* 0x0000004eff4e723e */ /* 0x000fe200030006ff */
[--C-:B------:R-:W-:Y:S01]  /*98b0*/  HADD2.F32 R64, -RZ, R66.reuse.H0_H0 ;  /* 0x20000042ff407230 */ /* 0x100fe20000004100 */
[----:B--2---:R-:W-:Y:S01]  /*98c0*/  UPRMT UR4, UR6, 0x654, UR4 ;  /* 0x0000065406047896 */ /* 0x004fe20008000004 */
        /* <DEDUP_REMOVED lines=8> */
[----:B------:R-:W-:Y:S01]  /*9950*/  SYNCS.ARRIVE.TRANS64.RED.A1T0 RZ, [UR4], RZ ;  /* 0x000000ffffff79a7 */ /* 0x000fe20008100404 */
[C---:B------:R-:W-:Y:S01]  /*9960*/  FMUL R16, R38.reuse, R16 ;  /* 0x0000001026107220 */ /* 0x040fe20000400000 */
[C---:B------:R-:W-:Y:S01]  /*9970*/  FMUL R17, R38.reuse, R17 ;  /* 0x0000001126117220 */ /* 0x040fe20000400000 */
[C---:B------:R-:W-:Y:S01]  /*9980*/  FMUL R0, R38.reuse, R20 ;  /* 0x0000001426007220 */ /* 0x040fe20000400000 */
[C---:B------:R-:W-:Y:S01]  /*9990*/  FMUL R2, R38.reuse, R21 ;  /* 0x0000001526027220 */ /* 0x040fe20000400000 */
[C---:B------:R-:W-:Y:S01]  /*99a0*/  FMUL R20, R38.reuse, R25 ;  /* 0x0000001926147220 */ /* 0x040fe20000400000 */
[----:B------:R-:W-:Y:S02]  /*99b0*/  HADD2.F32 R67, -RZ, R66.H1_H1 ;  /* 0x30000042ff437230 */ /* 0x000fe40000004100 */
[C---:B------:R-:W-:Y:S01]  /*99c0*/  FMUL R6, R38.reuse, R6 ;  /* 0x0000000626067220 */ /* 0x040fe20000400000 */
[----:B------:R-:W-:Y:S02]  /*99d0*/  HADD2.F32 R44, -RZ, R72.H1_H1 ;  /* 0x30000048ff2c7230 */ /* 0x000fe40000004100 */
[C---:B------:R-:W-:Y:S01]  /*99e0*/  FMUL R7, R38.reuse, R7 ;  /* 0x0000000726077220 */ /* 0x040fe20000400000 */
[--C-:B------:R-:W-:Y:S02]  /*99f0*/  HADD2.F32 R47, -RZ, R73.reuse.H0_H0 ;  /* 0x20000049ff2f7230 */ /* 0x100fe40000004100 */
[C---:B------:R-:W-:Y:S01]  /*9a00*/  FFMA R6, R41.reuse, R43, R6 ;  /* 0x0000002b29067223 */ /* 0x040fe20000000006 */
[--C-:B------:R-:W-:Y:S02]  /*9a10*/  HADD2.F32 R40, -RZ, R68.reuse.H0_H0 ;  /* 0x20000044ff287230 */ /* 0x100fe40000004100 */
[C---:B------:R-:W-:Y:S01]  /*9a20*/  FFMA R7, R41.reuse, R44, R7 ;  /* 0x0000002c29077223 */ /* 0x040fe20000000007 */
[C---:B------:R-:W-:Y:S01]  /*9a30*/  FFMA R8, R41.reuse, R45, R8 ;  /* 0x0000002d29087223 */ /* 0x040fe20000000008 */
[----:B------:R-:W-:Y:S01]  /*9a40*/  FFMA R9, R41, R46, R9 ;  /* 0x0000002e29097223 */ /* 0x000fe20000000009 */
[----:B------:R-:W-:Y:S02]  /*9a50*/  HADD2.F32 R43, -RZ, R68.H1_H1 ;  /* 0x30000044ff2b7230 */ /* 0x000fe40000004100 */
[C---:B------:R-:W-:Y:S01]  /*9a60*/  FMUL R10, R38.reuse, R10 ;  /* 0x0000000a260a7220 */ /* 0x040fe20000400000 */
[----:B------:R-:W-:Y:S01]  /*9a70*/  HADD2.F32 R48, -RZ, R73.H1_H1 ;  /* 0x30000049ff307230 */ /* 0x000fe20000004100 */
[----:B------:R-:W-:Y:S01]  /*9a80*/  F2FP.SATFINITE.E4M3.F32.PACK_AB_MERGE_C R100, R7, R6, RZ ;  /* 0x000000060764723e */ /* 0x000fe200048070ff */
[C---:B------:R-:W-:Y:S01]  /*9a90*/  FMUL R7, R38.reuse, R24 ;  /* 0x0000001826077220 */ /* 0x040fe20000400000 */
[----:B------:R-:W-:Y:S01]  /*9aa0*/  FFMA R10, R41, R47, R10 ;  /* 0x0000002f290a7223 */ /* 0x000fe2000000000a */
[C---:B------:R-:W-:Y:S01]  /*9ab0*/  FMUL R24, R38.reuse, R29 ;  /* 0x0000001d26187220 */ /* 0x040fe20000400000 */
[----:B------:R-:W-:Y:S01]  /*9ac0*/  F2FP.SATFINITE.E4M3.F32.PACK_AB_MERGE_C R100, R5, R4, R100 ;  /* 0x000000040564723e */ /* 0x000fe20004807064 */
[C---:B------:R-:W-:Y:S01]  /*9ad0*/  FMUL R11, R38.reuse, R11 ;  /* 0x0000000b260b7220 */ /* 0x040fe20000400000 */
[--C-:B------:R-:W-:Y:S02]  /*9ae0*/  HADD2.F32 R51, -RZ, R74.reuse.H0_H0 ;  /* 0x2000004aff337230 */ /* 0x100fe40000004100 */
[C---:B------:R-:W-:Y:S01]  /*9af0*/  FMUL R14, R38.reuse, R14 ;  /* 0x0000000e260e7220 */ /* 0x040fe20000400000 */
[----:B------:R-:W-:Y:S02]  /*9b00*/  HADD2.F32 R52, -RZ, R74.H1_H1 ;  /* 0x3000004aff347230 */ /* 0x000fe40000004100 */
[C---:B------:R-:W-:Y:S01]  /*9b10*/  FFMA R11, R41.reuse, R48, R11 ;  /* 0x00000030290b7223 */ /* 0x040fe2000000000b */
[C---:B------:R-:W-:Y:S01]  /*9b20*/  FFMA R12, R41.reuse, R49, R12 ;  /* 0x00000031290c7223 */ /* 0x040fe2000000000c */
[C---:B------:R-:W-:Y:S01]  /*9b30*/  FFMA R13, R41.reuse, R50, R13 ;  /* 0x00000032290d7223 */ /* 0x040fe2000000000d */
[----:B------:R-:W-:Y:S01]  /*9b40*/  FFMA R14, R41, R51, R14 ;  /* 0x00000033290e7223 */ /* 0x000fe2000000000e */
[C---:B------:R-:W-:Y:S01]  /*9b50*/  FMUL R15, R38.reuse, R15 ;  /* 0x0000000f260f7220 */ /* 0x040fe20000400000 */
[--C-:B------:R-:W-:Y:S01]  /*9b60*/  HADD2.F32 R55, -RZ, R75.reuse.H0_H0 ;  /* 0x2000004bff377230 */ /* 0x100fe20000004100 */
[----:B------:R-:W-:Y:S01]  /*9b70*/  F2FP.SATFINITE.E4M3.F32.PACK_AB_MERGE_C R101, R11, R10, RZ ;  /* 0x0000000a0b65723e */ /* 0x000fe200048070ff */
[----:B------:R-:W-:Y:S02]  /*9b80*/  HADD2.F32 R56, -RZ, R75.H1_H1 ;  /* 0x3000004bff387230 */ /* 0x000fe40000004100 */
[C---:B------:R-:W-:Y:S01]  /*9b90*/  FFMA R15, R41.reuse, R52, R15 ;  /* 0x00000034290f7223 */ /* 0x040fe2000000000f */
[----:B------:R-:W-:Y:S01]  /*9ba0*/  FFMA R16, R41, R53, R16 ;  /* 0x0000003529107223 */ /* 0x000fe20000000010 */
[----:B------:R-:W-:Y:S01]  /*9bb0*/  F2FP.SATFINITE.E4M3.F32.PACK_AB_MERGE_C R101, R9, R8, R101 ;  /* 0x000000080965723e */ /* 0x000fe20004807065 */
[----:B------:R-:W-:Y:S01]  /*9bc0*/  FFMA R17, R41, R54, R17 ;  /* 0x0000003629117223 */ /* 0x000fe20000000011 */
[C---:B------:R-:W-:Y:S01]  /*9bd0*/  FMUL R18, R38.reuse, R18 ;  /* 0x0000001226127220 */ /* 0x040fe20000400000 */
[----:B------:R-:W-:Y:S01]  /*9be0*/  F2FP.SATFINITE.E4M3.F32.PACK_AB_MERGE_C R102, R15, R14, RZ ;  /* 0x0000000e0f66723e */ /* 0x000fe200048070ff */
[C---:B------:R-:W-:Y:S01]  /*9bf0*/  FMUL R19, R38.reuse, R19 ;  /* 0x0000001326137220 */ /* 0x040fe20000400000 */
[--C-:B------:R-:W-:Y:S02]  /*9c00*/  HADD2.F32 R58, -RZ, R76.reuse.H0_H0 ;  /* 0x2000004cff3a7230 */ /* 0x100fe40000004100 */
[----:B------:R-:W-:Y:S01]  /*9c10*/  FFMA R18, R41, R55, R18 ;  /* 0x0000003729127223 */ /* 0x000fe20000000012 */
[----:B------:R-:W-:Y:S01]  /*9c20*/  F2FP.SATFINITE.E4M3.F32.PACK_AB_MERGE_C R102, R13, R12, R102 ;  /* 0x0000000c0d66723e */ /* 0x000fe20004807066 */
[C---:B------:R-:W-:Y:S01]  /*9c30*/  FFMA R19, R41.reuse, R56, R19 ;  /* 0x0000003829137223 */ /* 0x040fe20000000013 */
[----:B------:R-:W-:Y:S02]  /*9c40*/  HADD2.F32 R61, -RZ, R76.H1_H1 ;  /* 0x3000004cff3d7230 */ /* 0x000fe40000004100 */
[C---:B------:R-:W-:Y:S01]  /*9c50*/  FMUL R3, R38.reuse, R22 ;  /* 0x0000001626037220 */ /* 0x040fe20000400000 */
        /* <DEDUP_REMOVED lines=10> */
[C---:B------:R-:W-:Y:S01]  /*9d00*/  FMUL R23, R38.reuse, R28 ;  /* 0x0000001c26177220 */ /* 0x040fe20000400000 */
[----:B------:R-:W-:Y:S01]  /*9d10*/  F2FP.F16.E4M3.UNPACK_B R79, R79.H1 ;  /* 0x0000004fff4f723e */ /* 0x000fe200030006ff */
        /* <DEDUP_REMOVED lines=9> */
[C---:B------:R-:W-:Y:S01]  /*9db0*/  FFMA R24, R41.reuse, R67, R24 ;  /* 0x0000004329187223 */ /* 0x040fe20000000018 */
[C---:B------:R-:W-:Y:S01]  /*9dc0*/  FMUL R28, R38.reuse, R33 ;  /* 0x00000021261c7220 */ /* 0x040fe20000400000 */
[--C-:B------:R-:W-:Y:S02]  /*9dd0*/  HADD2.F32 R42, -RZ, R79.reuse.H0_H0 ;  /* 0x2000004fff2a7230 */ /* 0x100fe40000004100 */
[C---:B------:R-:W-:Y:S01]  /*9de0*/  FFMA R25, R41.reuse, R66, R25 ;  /* 0x0000004229197223 */ /* 0x040fe20000000019 */
[----:B------:R-:W-:Y:S02]  /*9df0*/  HADD2.F32 R71, -RZ, R79.H1_H1 ;  /* 0x3000004fff477230 */ /* 0x000fe40000004100 */
[C---:B------:R-:W-:Y:S01]  /*9e00*/  FMUL R29, R38.reuse, R34 ;  /* 0x00000022261d7220 */ /* 0x040fe20000400000 */
        /* <DEDUP_REMOVED lines=9> */
[----:B-1----:R-:W-:Y:S01]  /*9ea0*/  F2FP.SATFINITE.E4M3.F32.PACK_AB_MERGE_C R105, R22, R21, RZ ;  /* 0x000000151669723e */ /* 0x002fe200048070ff */
[----:B------:R1:W-:Y:S01]  /*9eb0*/  STS.128 [R84+UR44+0x5400], R100 ;  /* 0x0054006454007988 */ /* 0x0003e20008000c2c */
[----:B------:R-:W-:Y:S02]  /*9ec0*/  F2FP.SATFINITE.E4M3.F32.PACK_AB_MERGE_C R64, R26, R25, RZ ;  /* 0x000000191a40723e */ /* 0x000fe400048070ff */
[----:B------:R-:W-:Y:S02]  /*9ed0*/  F2FP.SATFINITE.E4M3.F32.PACK_AB_MERGE_C R67, R30, R29, RZ ;  /* 0x0000001d1e43723e */ /* 0x000fe400048070ff */
[----:B------:R-:W-:Y:S02]  /*9ee0*/  F2FP.SATFINITE.E4M3.F32.PACK_AB_MERGE_C R104, R2, R0, R3 ;  /* 0x000000000268723e */ /* 0x000fe40004807003 */
[----:B------:R-:W-:Y:S02]  /*9ef0*/  F2FP.SATFINITE.E4M3.F32.PACK_AB_MERGE_C R105, R20, R7, R105 ;  /* 0x000000071469723e */ /* 0x000fe40004807069 */
[----:B------:R-:W-:Y:S02]  /*9f00*/  F2FP.SATFINITE.E4M3.F32.PACK_AB_MERGE_C R106, R24, R23, R64 ;  /* 0x00000017186a723e */ /* 0x000fe40004807040 */
[----:B------:R-:W-:Y:S02]  /*9f10*/  F2FP.SATFINITE.E4M3.F32.PACK_AB_MERGE_C R107, R28, R27, R67 ;  /* 0x0000001b1c6b723e */ /* 0x000fe40004807043 */
[----:B------:R-:W-:Y:S03]  /*9f20*/  IADD3 R36, PT, PT, R36, 0x1, RZ ;  /* 0x0000000124247810 */ /* 0x000fe60007ffe0ff */
        /* <DEDUP_REMOVED lines=18> */
.L_x_147:
[----:B------:R-:W-:Y:S05]  /*a050*/  BSYNC.RECONVERGENT B0 ;  /* 0x0000000000007941 */ /* 0x000fea0003800200 */
.L_x_146:
[----:B------:R-:W-:Y:S01]  /*a060*/  R2UR UR4, R87 ;  /* 0x00000000570472ca */ /* 0x000fe200000e0000 */
[----:B------:R-:W-:Y:S01]  /*a070*/  BAR.SYNC.DEFER_BLOCKING 0x1, 0x80 ;  /* 0x0042000000007b1d */ /* 0x000fe20000010000 */
[C---:B------:R-:W-:Y:S01]  /*a080*/  ISETP.NE.AND P0, PT, R89.reuse, 0x2, PT ;  /* 0x000000025900780c */ /* 0x040fe20003f05270 */
[----:B------:R-:W-:Y:S01]  /*a090*/  UISETP.NE.AND UP0, UPT, UR45, URZ, UPT ;  /* 0x000000ff2d00728c */ /* 0x000fe2000bf05270 */
[----:B------:R-:W-:Y:S01]  /*a0a0*/  ISETP.NE.AND P1, PT, R36, 0x4, PT ;  /* 0x000000042400780c */ /* 0x000fe20003f25270 */
[----:B------:R-:W-:Y:S01]  /*a0b0*/  UIADD3 UR31, UPT, UPT, UR37, UR59, URZ ;  /* 0x0000003b251f7290 */ /* 0x000fe2000fffe0ff */
[----:B------:R-:W-:Y:S02]  /*a0c0*/  SEL R5, RZ, 0x1, P0 ;  /* 0x00000001ff057807 */ /* 0x000fe40000000000 */
[----:B------:R-:W-:Y:S02]  /*a0d0*/  SEL R3, RZ, 0x1, P1 ;  /* 0x00000001ff037807 */ /* 0x000fe40000800000 */
[----:B------:R-:W-:Y:S02]  /*a0e0*/  LOP3.LUT R92, R92, R5, RZ, 0x3c, !PT ;  /* 0x000000055c5c7212 */ /* 0x000fe400078e3cff */
[----:B------:R-:W-:Y:S01]  /*a0f0*/  LOP3.LUT R94, R94, R3, RZ, 0x3c, !PT ;  /* 0x000000035e5e7212 */ /* 0x000fe200078e3cff */
[----:B------:R-:W-:Y:S01]  /*a100*/  UIADD3 UR30, UPT, UPT, UR38, UR4, URZ ;  /* 0x00000004261e7290 */ /* 0x000fe2000fffe0ff */
[----:B------:R-:W-:Y:S02]  /*a110*/  SEL R89, R89, RZ, P0 ;  /* 0x000000ff59597207 */ /* 0x000fe40000000000 */
[----:B------:R-:W-:Y:S01]  /*a120*/  SEL R36, R36, RZ, P1 ;  /* 0x000000ff24247207 */ /* 0x000fe20000800000 */
[----:B------:R-:W-:Y:S01]  /*a130*/  UMOV UR36, UR58 ;  /* 0x0000003a00247c82 */ /* 0x000fe20008000000 */
[----:B------:R-:W-:Y:S07]  /*a140*/  BRA.U UP0, `(.L_x_148) ;  /* 0xffffffb900e07547 */ /* 0x000fee000b83ffff */
[----:B------:R-:W-:Y:S05]  /*a150*/  EXIT ;  /* 0x000000000000794d */ /* 0x000fea0003800000 */
.L_x_25:
[----:B-1----:R1:W3:Y:S02]  /*a160*/  SYNCS.PHASECHK.TRANS64.TRYWAIT P0, [R0+URZ+0x200], R3 ;  /* 0x00020003000075a7 */ /* 0x0022e400080011ff */
[----:B---3--:R-:W-:Y:S05]  /*a170*/  @!P0 NANOSLEEP.SYNCS 0x989680 ;  /* 0x009896800000895d */ /* 0x008fea0003900000 */
[----:B------:R-:W3:Y:S02]  /*a180*/  @!P0 SYNCS.PHASECHK.TRANS64 P0, [R0+URZ+0x200], R3 ;  /* 0x00020003000085a7 */ /* 0x000ee400080010ff */
[----:B---3--:R-:W-:Y:S05]  /*a190*/  @!P0 BRA `(.L_x_25) ;  /* 0xfffffffc00f08947 */ /* 0x008fea000383ffff */
[----:B------:R-:W-:Y:S05]  /*a1a0*/  BRA `(.L_x_149) ;  /* 0xffffff7800487947 */ /* 0x000fea000383ffff */
.L_x_28:
[----:B-1----:R-:W-:-:S07]  /*a1b0*/  MOV R0, UR33 ;  /* 0x0000002100007c02 */ /* 0x002fce0008000f00 */
.L_x_150:
[----:B-1----:R1:W3:Y:S02]  /*a1c0*/  SYNCS.PHASECHK.TRANS64.TRYWAIT P0, [R0+URZ+0xa0], R3 ;  /* 0x0000a003000075a7 */ /* 0x0022e400080011ff */
[----:B---3--:R-:W-:Y:S05]  /*a1d0*/  @!P0 NANOSLEEP.SYNCS 0x989680 ;  /* 0x009896800000895d */ /* 0x008fea0003900000 */
[----:B------:R-:W3:Y:S02]  /*a1e0*/  @!P0 SYNCS.PHASECHK.TRANS64 P0, [R0+URZ+0xa0], R3 ;  /* 0x0000a003000085a7 */ /* 0x000ee400080010ff */
[----:B---3--:R-:W-:Y:S05]  /*a1f0*/  @!P0 BRA `(.L_x_150) ;  /* 0xfffffffc00f08947 */ /* 0x008fea000383ffff */
[----:B------:R-:W-:Y:S05]  /*a200*/  BRA `(.L_x_27) ;  /* 0xffffff7800887947 */ /* 0x000fea000383ffff */
.L_x_35:
[----:B-1----:R-:W-:-:S07]  /*a210*/  MOV R0, UR9 ;  /* 0x0000000900007c02 */ /* 0x002fce0008000f00 */
.L_x_151:
[----:B-1----:R1:W3:Y:S02]  /*a220*/  SYNCS.PHASECHK.TRANS64.TRYWAIT P0, [R0+URZ+0xa0], R3 ;  /* 0x0000a003000075a7 */ /* 0x0022e400080011ff */
[----:B---3--:R-:W-:Y:S05]  /*a230*/  @!P0 NANOSLEEP.SYNCS 0x989680 ;  /* 0x009896800000895d */ /* 0x008fea0003900000 */
[----:B------:R-:W3:Y:S02]  /*a240*/  @!P0 SYNCS.PHASECHK.TRANS64 P0, [R0+URZ+0xa0], R3 ;  /* 0x0000a003000085a7 */ /* 0x000ee400080010ff */
[----:B---3--:R-:W-:Y:S05]  /*a250*/  @!P0 BRA `(.L_x_151) ;  /* 0xfffffffc00f08947 */ /* 0x008fea000383ffff */
[----:B------:R-:W-:Y:S05]  /*a260*/  BRA `(.L_x_34) ;  /* 0xffffff7c00447947 */ /* 0x000fea000383ffff */
.L_x_40:
[----:B-1----:R1:W3:Y:S02]  /*a270*/  SYNCS.PHASECHK.TRANS64.TRYWAIT P0, [R3+URZ+0x190], R0 ;  /* 0x00019000030075a7 */ /* 0x0022e400080011ff */
[----:B---3--:R-:W-:Y:S05]  /*a280*/  @!P0 NANOSLEEP.SYNCS 0x989680 ;  /* 0x009896800000895d */ /* 0x008fea0003900000 */
[----:B------:R-:W3:Y:S02]  /*a290*/  @!P0 SYNCS.PHASECHK.TRANS64 P0, [R3+URZ+0x190], R0 ;  /* 0x00019000030085a7 */ /* 0x000ee400080010ff */
[----:B---3--:R-:W-:Y:S05]  /*a2a0*/  @!P0 BRA `(.L_x_40) ;  /* 0xfffffffc00f08947 */ /* 0x008fea000383ffff */
[----:B------:R-:W-:Y:S05]  /*a2b0*/  BRA `(.L_x_152) ;  /* 0xffffff7c00e47947 */ /* 0x000fea000383ffff */
.L_x_44:
[----:B-1----:R-:W-:-:S07]  /*a2c0*/  MOV R0, UR4 ;  /* 0x0000000400007c02 */ /* 0x002fce0008000f00 */
.L_x_153:
[----:B-1----:R1:W3:Y:S02]  /*a2d0*/  SYNCS.PHASECHK.TRANS64.TRYWAIT P0, [R0+URZ], R3 ;  /* 0x00000003000075a7 */ /* 0x0022e400080011ff */
[----:B---3--:R-:W-:Y:S05]  /*a2e0*/  @!P0 NANOSLEEP.SYNCS 0x989680 ;  /* 0x009896800000895d */ /* 0x008fea0003900000 */
[----:B------:R-:W3:Y:S02]  /*a2f0*/  @!P0 SYNCS.PHASECHK.TRANS64 P0, [R0+URZ], R3 ;  /* 0x00000003000085a7 */ /* 0x000ee400080010ff */
[----:B---3--:R-:W-:Y:S05]  /*a300*/  @!P0 BRA `(.L_x_153) ;  /* 0xfffffffc00f08947 */ /* 0x008fea000383ffff */
[----:B------:R-:W-:Y:S05]  /*a310*/  BRA `(.L_x_154) ;  /* 0xffffff84008c7947 */ /* 0x000fea000383ffff */
.L_x_45:
[----:B------:R-:W-:-:S07]  /*a320*/  MOV R0, UR5 ;  /* 0x0000000500007c02 */ /* 0x000fce0008000f00 */
.L_x_155:
[----:B-1----:R1:W3:Y:S02]  /*a330*/  SYNCS.PHASECHK.TRANS64.TRYWAIT P0, [R0+URZ], R3 ;  /* 0x00000003000075a7 */ /* 0x0022e400080011ff */
[----:B---3--:R-:W-:Y:S05]  /*a340*/  @!P0 NANOSLEEP.SYNCS 0x989680 ;  /* 0x009896800000895d */ /* 0x008fea0003900000 */
[----:B------:R-:W3:Y:S02]  /*a350*/  @!P0 SYNCS.PHASECHK.TRANS64 P0, [R0+URZ], R3 ;  /* 0x00000003000085a7 */ /* 0x000ee400080010ff */
[----:B---3--:R-:W-:Y:S05]  /*a360*/  @!P0 BRA `(.L_x_155) ;  /* 0xfffffffc00f08947 */ /* 0x008fea000383ffff */
[----:B------:R-:W-:Y:S05]  /*a370*/  BRA `(.L_x_156) ;  /* 0xffffff8400987947 */ /* 0x000fea000383ffff */
.L_x_46:
[----:B------:R-:W-:-:S07]  /*a380*/  MOV R0, UR5 ;  /* 0x0000000500007c02 */ /* 0x000fce0008000f00 */
.L_x_157:
[----:B-1----:R1:W3:Y:S02]  /*a390*/  SYNCS.PHASECHK.TRANS64.TRYWAIT P0, [R0+URZ], R3 ;  /* 0x00000003000075a7 */ /* 0x0022e400080011ff */
[----:B---3--:R-:W-:Y:S05]  /*a3a0*/  @!P0 NANOSLEEP.SYNCS 0x989680 ;  /* 0x009896800000895d */ /* 0x008fea0003900000 */
[----:B------:R-:W3:Y:S02]  /*a3b0*/  @!P0 SYNCS.PHASECHK.TRANS64 P0, [R0+URZ], R3 ;  /* 0x00000003000085a7 */ /* 0x000ee400080010ff */
[----:B---3--:R-:W-:Y:S05]  /*a3c0*/  @!P0 BRA `(.L_x_157) ;  /* 0xfffffffc00f08947 */ /* 0x008fea000383ffff */
[----:B------:R-:W-:Y:S05]  /*a3d0*/  BRA `(.L_x_158) ;  /* 0xffffff8400a47947 */ /* 0x000fea000383ffff */
.L_x_47:
[----:B------:R-:W-:-:S07]  /*a3e0*/  MOV R0, UR5 ;  /* 0x0000000500007c02 */ /* 0x000fce0008000f00 */
.L_x_159:
[----:B-1----:R1:W3:Y:S02]  /*a3f0*/  SYNCS.PHASECHK.TRANS64.TRYWAIT P0, [R0+URZ], R3 ;  /* 0x00000003000075a7 */ /* 0x0022e400080011ff */
[----:B---3--:R-:W-:Y:S05]  /*a400*/  @!P0 NANOSLEEP.SYNCS 0x989680 ;  /* 0x009896800000895d */ /* 0x008fea0003900000 */
[----:B------:R-:W3:Y:S02]  /*a410*/  @!P0 SYNCS.PHASECHK.TRANS64 P0, [R0+URZ], R3 ;  /* 0x00000003000085a7 */ /* 0x000ee400080010ff */
[----:B---3--:R-:W-:Y:S05]  /*a420*/  @!P0 BRA `(.L_x_159) ;  /* 0xfffffffc00f08947 */ /* 0x008fea000383ffff */
[----:B------:R-:W-:Y:S05]  /*a430*/  BRA `(.L_x_160) ;  /* 0xffffff8400b07947 */ /* 0x000fea000383ffff */
.L_x_48:
[----:B------:R-:W-:-:S07]  /*a440*/  MOV R0, UR5 ;  /* 0x0000000500007c02 */ /* 0x000fce0008000f00 */
.L_x_161:
[----:B-1----:R1:W3:Y:S02]  /*a450*/  SYNCS.PHASECHK.TRANS64.TRYWAIT P0, [R0+URZ], R3 ;  /* 0x00000003000075a7 */ /* 0x0022e400080011ff */
[----:B---3--:R-:W-:Y:S05]  /*a460*/  @!P0 NANOSLEEP.SYNCS 0x989680 ;  /* 0x009896800000895d */ /* 0x008fea0003900000 */
[----:B------:R-:W3:Y:S02]  /*a470*/  @!P0 SYNCS.PHASECHK.TRANS64 P0, [R0+URZ], R3 ;  /* 0x00000003000085a7 */ /* 0x000ee400080010ff */
[----:B---3--:R-:W-:Y:S05]  /*a480*/  @!P0 BRA `(.L_x_161) ;  /* 0xfffffffc00f08947 */ /* 0x008fea000383ffff */
[----:B------:R-:W-:Y:S05]  /*a490*/  BRA `(.L_x_162) ;  /* 0xffffff8400bc7947 */ /* 0x000fea000383ffff */
.L_x_49:
[----:B------:R-:W-:-:S07]  /*a4a0*/  MOV R0, UR5 ;  /* 0x0000000500007c02 */ /* 0x000fce0008000f00 */
.L_x_163:
[----:B-1----:R1:W3:Y:S02]  /*a4b0*/  SYNCS.PHASECHK.TRANS64.TRYWAIT P0, [R0+URZ], R3 ;  /* 0x00000003000075a7 */ /* 0x0022e400080011ff */
[----:B---3--:R-:W-:Y:S05]  /*a4c0*/  @!P0 NANOSLEEP.SYNCS 0x989680 ;  /* 0x009896800000895d */ /* 0x008fea0003900000 */
[----:B------:R-:W3:Y:S02]  /*a4d0*/  @!P0 SYNCS.PHASECHK.TRANS64 P0, [R0+URZ], R3 ;  /* 0x00000003000085a7 */ /* 0x000ee400080010ff */
[----:B---3--:R-:W-:Y:S05]  /*a4e0*/  @!P0 BRA `(.L_x_163) ;  /* 0xfffffffc00f08947 */ /* 0x008fea000383ffff */
[----:B------:R-:W-:Y:S05]  /*a4f0*/  BRA `(.L_x_164) ;  /* 0xffffff8400c87947 */ /* 0x000fea000383ffff */
.L_x_50:
[----:B------:R-:W-:-:S07]  /*a500*/  MOV R0, UR5 ;  /* 0x0000000500007c02 */ /* 0x000fce0008000f00 */
.L_x_165:
[----:B-1----:R1:W3:Y:S02]  /*a510*/  SYNCS.PHASECHK.TRANS64.TRYWAIT P0, [R0+URZ], R3 ;  /* 0x00000003000075a7 */ /* 0x0022e400080011ff */
[----:B---3--:R-:W-:Y:S05]  /*a520*/  @!P0 NANOSLEEP.SYNCS 0x989680 ;  /* 0x009896800000895d */ /* 0x008fea0003900000 */
[----:B------:R-:W3:Y:S02]  /*a530*/  @!P0 SYNCS.PHASECHK.TRANS64 P0, [R0+URZ], R3 ;  /* 0x00000003000085a7 */ /* 0x000ee400080010ff */
[----:B---3--:R-:W-:Y:S05]  /*a540*/  @!P0 BRA `(.L_x_165) ;  /* 0xfffffffc00f08947 */ /* 0x008fea000383ffff */
[----:B------:R-:W-:Y:S05]  /*a550*/  BRA `(.L_x_166) ;  /* 0xffffff8400d47947 */ /* 0x000fea000383ffff */
.L_x_51:
[----:B------:R-:W-:-:S07]  /*a560*/  MOV R0, UR5 ;  /* 0x0000000500007c02 */ /* 0x000fce0008000f00 */
.L_x_167:
[----:B-1----:R1:W3:Y:S02]  /*a570*/  SYNCS.PHASECHK.TRANS64.TRYWAIT P0, [R0+URZ], R3 ;  /* 0x00000003000075a7 */ /* 0x0022e400080011ff */
[----:B---3--:R-:W-:Y:S05]  /*a580*/  @!P0 NANOSLEEP.SYNCS 0x989680 ;  /* 0x009896800000895d */ /* 0x008fea0003900000 */
[----:B------:R-:W3:Y:S02]  /*a590*/  @!P0 SYNCS.PHASECHK.TRANS64 P0, [R0+URZ], R3 ;  /* 0x00000003000085a7 */ /* 0x000ee400080010ff */
[----:B---3--:R-:W-:Y:S05]  /*a5a0*/  @!P0 BRA `(.L_x_167) ;  /* 0xfffffffc00f08947 */ /* 0x008fea000383ffff */
[----:B------:R-:W-:Y:S05]  /*a5b0*/  BRA `(.L_x_168) ;  /* 0xffffff8400e07947 */ /* 0x000fea000383ffff */
.L_x_52:
[----:B------:R-:W-:-:S07]  /*a5c0*/  MOV R0, UR5 ;  /* 0x0000000500007c02 */ /* 0x000fce0008000f00 */
.L_x_169:
[----:B-1----:R1:W3:Y:S02]  /*a5d0*/  SYNCS.PHASECHK.TRANS64.TRYWAIT P0, [R0+URZ], R3 ;  /* 0x00000003000075a7 */ /* 0x0022e400080011ff */
[----:B---3--:R-:W-:Y:S05]  /*a5e0*/  @!P0 NANOSLEEP.SYNCS 0x989680 ;  /* 0x009896800000895d */ /* 0x008fea0003900000 */
[----:B------:R-:W3:Y:S02]  /*a5f0*/  @!P0 SYNCS.PHASECHK.TRANS64 P0, [R0+URZ], R3 ;  /* 0x00000003000085a7 */ /* 0x000ee400080010ff */
[----:B---3--:R-:W-:Y:S05]  /*a600*/  @!P0 BRA `(.L_x_169) ;  /* 0xfffffffc00f08947 */ /* 0x008fea000383ffff */
[----:B------:R-:W-:Y:S05]  /*a610*/  BRA `(.L_x_170) ;  /* 0xffffff8400ec7947 */ /* 0x000fea000383ffff */
.L_x_53:
[----:B------:R-:W-:-:S07]  /*a620*/  MOV R0, UR5 ;  /* 0x0000000500007c02 */ /* 0x000fce0008000f00 */
.L_x_171:
[----:B-1----:R1:W3:Y:S02]  /*a630*/  SYNCS.PHASECHK.TRANS64.TRYWAIT P0, [R0+URZ], R3 ;  /* 0x00000003000075a7 */ /* 0x0022e400080011ff */
[----:B---3--:R-:W-:Y:S05]  /*a640*/  @!P0 NANOSLEEP.SYNCS 0x989680 ;  /* 0x009896800000895d */ /* 0x008fea0003900000 */
[----:B------:R-:W3:Y:S02]  /*a650*/  @!P0 SYNCS.PHASECHK.TRANS64 P0, [R0+URZ], R3 ;  /* 0x00000003000085a7 */ /* 0x000ee400080010ff */
[----:B---3--:R-:W-:Y:S05]  /*a660*/  @!P0 BRA `(.L_x_171) ;  /* 0xfffffffc00f08947 */ /* 0x008fea000383ffff */
[----:B------:R-:W-:Y:S05]  /*a670*/  BRA `(.L_x_172) ;  /* 0xffffff8400f87947 */ /* 0x000fea000383ffff */
.L_x_54:
[----:B------:R-:W-:-:S07]  /*a680*/  MOV R0, UR5 ;  /* 0x0000000500007c02 */ /* 0x000fce0008000f00 */
.L_x_173:
[----:B-1----:R1:W3:Y:S02]  /*a690*/  SYNCS.PHASECHK.TRANS64.TRYWAIT P0, [R0+URZ], R3 ;  /* 0x00000003000075a7 */ /* 0x0022e400080011ff */
[----:B---3--:R-:W-:Y:S05]  /*a6a0*/  @!P0 NANOSLEEP.SYNCS 0x989680 ;  /* 0x009896800000895d */ /* 0x008fea0003900000 */
[----:B------:R-:W3:Y:S02]  /*a6b0*/  @!P0 SYNCS.PHASECHK.TRANS64 P0, [R0+URZ], R3 ;  /* 0x00000003000085a7 */ /* 0x000ee400080010ff */
[----:B---3--:R-:W-:Y:S05]  /*a6c0*/  @!P0 BRA `(.L_x_173) ;  /* 0xfffffffc00f08947 */ /* 0x008fea000383ffff */
[----:B------:R-:W-:Y:S05]  /*a6d0*/  BRA `(.L_x_174) ;  /* 0xffffff8800047947 */ /* 0x000fea000383ffff */
.L_x_55:
[----:B------:R-:W-:-:S07]  /*a6e0*/  MOV R0, UR5 ;  /* 0x0000000500007c02 */ /* 0x000fce0008000f00 */
.L_x_175:
[----:B-1----:R1:W3:Y:S02]  /*a6f0*/  SYNCS.PHASECHK.TRANS64.TRYWAIT P0, [R0+URZ], R3 ;  /* 0x00000003000075a7 */ /* 0x0022e400080011ff */
[----:B---3--:R-:W-:Y:S05]  /*a700*/  @!P0 NANOSLEEP.SYNCS 0x989680 ;  /* 0x009896800000895d */ /* 0x008fea0003900000 */
[----:B------:R-:W3:Y:S02]  /*a710*/  @!P0 SYNCS.PHASECHK.TRANS64 P0, [R0+URZ], R3 ;  /* 0x00000003000085a7 */ /* 0x000ee400080010ff */
[----:B---3--:R-:W-:Y:S05]  /*a720*/  @!P0 BRA `(.L_x_175) ;  /* 0xfffffffc00f08947 */ /* 0x008fea000383ffff */
[----:B------:R-:W-:Y:S05]  /*a730*/  BRA `(.L_x_176) ;  /* 0xffffff8800107947 */ /* 0x000fea000383ffff */
.L_x_56:
[----:B------:R-:W-:-:S07]  /*a740*/  MOV R0, UR5 ;  /* 0x0000000500007c02 */ /* 0x000fce0008000f00 */
.L_x_177:
[----:B-1----:R1:W3:Y:S02]  /*a750*/  SYNCS.PHASECHK.TRANS64.TRYWAIT P0, [R0+URZ], R3 ;  /* 0x00000003000075a7 */ /* 0x0022e400080011ff */
[----:B---3--:R-:W-:Y:S05]  /*a760*/  @!P0 NANOSLEEP.SYNCS 0x989680 ;  /* 0x009896800000895d */ /* 0x008fea0003900000 */
[----:B------:R-:W3:Y:S02]  /*a770*/  @!P0 SYNCS.PHASECHK.TRANS64 P0, [R0+URZ], R3 ;  /* 0x00000003000085a7 */ /* 0x000ee400080010ff */
[----:B---3--:R-:W-:Y:S05]  /*a780*/  @!P0 BRA `(.L_x_177) ;  /* 0xfffffffc00f08947 */ /* 0x008fea000383ffff */
[----:B------:R-:W-:Y:S05]  /*a790*/  BRA `(.L_x_178) ;  /* 0xffffff88001c7947 */ /* 0x000fea000383ffff */
.L_x_57:
[----:B------:R-:W-:-:S07]  /*a7a0*/  MOV R0, UR5 ;  /* 0x0000000500007c02 */ /* 0x000fce0008000f00 */
.L_x_179:
[----:B-1----:R1:W3:Y:S02]  /*a7b0*/  SYNCS.PHASECHK.TRANS64.TRYWAIT P0, [R0+URZ], R3 ;  /* 0x00000003000075a7 */ /* 0x0022e400080011ff */
[----:B---3--:R-:W-:Y:S05]  /*a7c0*/  @!P0 NANOSLEEP.SYNCS 0x989680 ;  /* 0x009896800000895d */ /* 0x008fea0003900000 */
[----:B------:R-:W3:Y:S02]  /*a7d0*/  @!P0 SYNCS.PHASECHK.TRANS64 P0, [R0+URZ], R3 ;  /* 0x00000003000085a7 */ /* 0x000ee400080010ff */
[----:B---3--:R-:W-:Y:S05]  /*a7e0*/  @!P0 BRA `(.L_x_179) ;  /* 0xfffffffc00f08947 */ /* 0x008fea000383ffff */
[----:B------:R-:W-:Y:S05]  /*a7f0*/  BRA `(.L_x_180) ;  /* 0xffffff8800287947 */ /* 0x000fea000383ffff */
.L_x_58:
[----:B------:R-:W-:-:S07]  /*a800*/  MOV R0, UR5 ;  /* 0x0000000500007c02 */ /* 0x000fce0008000f00 */
.L_x_181:
[----:B-1----:R1:W3:Y:S02]  /*a810*/  SYNCS.PHASECHK.TRANS64.TRYWAIT P0, [R0+URZ], R3 ;  /* 0x00000003000075a7 */ /* 0x0022e400080011ff */
[----:B---3--:R-:W-:Y:S05]  /*a820*/  @!P0 NANOSLEEP.SYNCS 0x989680 ;  /* 0x009896800000895d */ /* 0x008fea0003900000 */
[----:B------:R-:W3:Y:S02]  /*a830*/  @!P0 SYNCS.PHASECHK.TRANS64 P0, [R0+URZ], R3 ;  /* 0x00000003000085a7 */ /* 0x000ee400080010ff */
[----:B---3--:R-:W-:Y:S05]  /*a840*/  @!P0 BRA `(.L_x_181) ;  /* 0xfffffffc00f08947 */ /* 0x008fea000383ffff */
[----:B------:R-:W-:Y:S05]  /*a850*/  BRA `(.L_x_182) ;  /* 0xffffff8800347947 */ /* 0x000fea000383ffff */
.L_x_59:
[----:B------:R-:W-:-:S07]  /*a860*/  MOV R0, UR5 ;  /* 0x0000000500007c02 */ /* 0x000fce0008000f00 */
.L_x_183:
[----:B-1----:R1:W3:Y:S02]  /*a870*/  SYNCS.PHASECHK.TRANS64.TRYWAIT P0, [R0+URZ], R3 ;  /* 0x00000003000075a7 */ /* 0x0022e400080011ff */
[----:B---3--:R-:W-:Y:S05]  /*a880*/  @!P0 NANOSLEEP.SYNCS 0x989680 ;  /* 0x009896800000895d */ /* 0x008fea0003900000 */
[----:B------:R-:W3:Y:S02]  /*a890*/  @!P0 SYNCS.PHASECHK.TRANS64 P0, [R0+URZ], R3 ;  /* 0x00000003000085a7 */ /* 0x000ee400080010ff */
[----:B---3--:R-:W-:Y:S05]  /*a8a0*/  @!P0 BRA `(.L_x_183) ;  /* 0xfffffffc00f08947 */ /* 0x008fea000383ffff */
[----:B------:R-:W-:Y:S05]  /*a8b0*/  BRA `(.L_x_184) ;  /* 0xffffff8800407947 */ /* 0x000fea000383ffff */
.L_x_60:
[----:B------:R-:W-:-:S07]  /*a8c0*/  MOV R0, UR5 ;  /* 0x0000000500007c02 */ /* 0x000fce0008000f00 */
.L_x_185:
[----:B-1----:R1:W3:Y:S02]  /*a8d0*/  SYNCS.PHASECHK.TRANS64.TRYWAIT P0, [R0+URZ], R3 ;  /* 0x00000003000075a7 */ /* 0x0022e400080011ff */
[----:B---3--:R-:W-:Y:S05]  /*a8e0*/  @!P0 NANOSLEEP.SYNCS 0x989680 ;  /* 0x009896800000895d */ /* 0x008fea0003900000 */
[----:B------:R-:W3:Y:S02]  /*a8f0*/  @!P0 SYNCS.PHASECHK.TRANS64 P0, [R0+URZ], R3 ;  /* 0x00000003000085a7 */ /* 0x000ee400080010ff */
[----:B---3--:R-:W-:Y:S05]  /*a900*/  @!P0 BRA `(.L_x_185) ;  /* 0xfffffffc00f08947 */ /* 0x008fea000383ffff */
[----:B------:R-:W-:Y:S05]  /*a910*/  BRA `(.L_x_186) ;  /* 0xffffff88004c7947 */ /* 0x000fea000383ffff */
.L_x_61:
[----:B------:R-:W-:-:S07]  /*a920*/  MOV R0, UR5 ;  /* 0x0000000500007c02 */ /* 0x000fce0008000f00 */
.L_x_187:
[----:B-1----:R1:W3:Y:S02]  /*a930*/  SYNCS.PHASECHK.TRANS64.TRYWAIT P0, [R0+URZ], R3 ;  /* 0x00000003000075a7 */ /* 0x0022e400080011ff */
[----:B---3--:R-:W-:Y:S05]  /*a940*/  @!P0 NANOSLEEP.SYNCS 0x989680 ;  /* 0x009896800000895d */ /* 0x008fea0003900000 */
[----:B------:R-:W3:Y:S02]  /*a950*/  @!P0 SYNCS.PHASECHK.TRANS64 P0, [R0+URZ], R3 ;  /* 0x00000003000085a7 */ /* 0x000ee400080010ff */
[----:B---3--:R-:W-:Y:S05]  /*a960*/  @!P0 BRA `(.L_x_187) ;  /* 0xfffffffc00f08947 */ /* 0x008fea000383ffff */
[----:B------:R-:W-:Y:S05]  /*a970*/  BRA `(.L_x_188) ;  /* 0xffffff8800587947 */ /* 0x000fea000383ffff */
.L_x_62:
[----:B------:R-:W-:-:S07]  /*a980*/  MOV R0, UR5 ;  /* 0x0000000500007c02 */ /* 0x000fce0008000f00 */
.L_x_189:
[----:B-1----:R1:W3:Y:S02]  /*a990*/  SYNCS.PHASECHK.TRANS64.TRYWAIT P0, [R0+URZ], R3 ;  /* 0x00000003000075a7 */ /* 0x0022e400080011ff */
[----:B---3--:R-:W-:Y:S05]  /*a9a0*/  @!P0 NANOSLEEP.SYNCS 0x989680 ;  /* 0x009896800000895d */ /* 0x008fea0003900000 */
[----:B------:R-:W3:Y:S02]  /*a9b0*/  @!P0 SYNCS.PHASECHK.TRANS64 P0, [R0+URZ], R3 ;  /* 0x00000003000085a7 */ /* 0x000ee400080010ff */
[----:B---3--:R-:W-:Y:S05]  /*a9c0*/  @!P0 BRA `(.L_x_189) ;  /* 0xfffffffc00f08947 */ /* 0x008fea000383ffff */
[----:B------:R-:W-:Y:S05]  /*a9d0*/  BRA `(.L_x_190) ;  /* 0xffffff8800647947 */ /* 0x000fea000383ffff */
.L_x_65:
[----:B--2---:R2:W3:Y:S02]  /*a9e0*/  SYNCS.PHASECHK.TRANS64.TRYWAIT P0, [R2+URZ+0x1f0], R5 ;  /* 0x0001f005020075a7 */ /* 0x0044e400080011ff */
[----:B---3--:R-:W-:Y:S05]  /*a9f0*/  @!P0 NANOSLEEP.SYNCS 0x989680 ;  /* 0x009896800000895d */ /* 0x008fea0003900000 */
[----:B------:R-:W3:Y:S02]  /*aa00*/  @!P0 SYNCS.PHASECHK.TRANS64 P0, [R2+URZ+0x1f0], R5 ;  /* 0x0001f005020085a7 */ /* 0x000ee400080010ff */
[----:B---3--:R-:W-:Y:S05]  /*aa10*/  @!P0 BRA `(.L_x_65) ;  /* 0xfffffffc00f08947 */ /* 0x008fea000383ffff */
[----:B------:R-:W-:Y:S05]  /*aa20*/  BRA `(.L_x_191) ;  /* 0xffffff8800c87947 */ /* 0x000fea000383ffff */
.L_x_66:
[----:B------:R-:W-:-:S07]  /*aa30*/  MOV R2, UR4 ;  /* 0x0000000400027c02 */ /* 0x000fce0008000f00 */
.L_x_192:
[----:B--2---:R2:W3:Y:S02]  /*aa40*/  SYNCS.PHASECHK.TRANS64.TRYWAIT P0, [R2+URZ+0x1a0], R5 ;  /* 0x0001a005020075a7 */ /* 0x0044e400080011ff */
[----:B---3--:R-:W-:Y:S05]  /*aa50*/  @!P0 NANOSLEEP.SYNCS 0x989680 ;  /* 0x009896800000895d */ /* 0x008fea0003900000 */
[----:B------:R-:W3:Y:S02]  /*aa60*/  @!P0 SYNCS.PHASECHK.TRANS64 P0, [R2+URZ+0x1a0], R5 ;  /* 0x0001a005020085a7 */ /* 0x000ee400080010ff */
[----:B---3--:R-:W-:Y:S05]  /*aa70*/  @!P0 BRA `(.L_x_192) ;  /* 0xfffffffc00f08947 */ /* 0x008fea000383ffff */
[----:B------:R-:W-:Y:S05]  /*aa80*/  BRA `(.L_x_193) ;  /* 0xffffff8800d87947 */ /* 0x000fea000383ffff */
.L_x_67:
[----:B--2---:R2:W3:Y:S02]  /*aa90*/  SYNCS.PHASECHK.TRANS64.TRYWAIT P1, [R2+URZ+0x190], R5 ;  /* 0x00019005020075a7 */ /* 0x0044e400080211ff */
[----:B---3--:R-:W-:Y:S05]  /*aaa0*/  @!P1 NANOSLEEP.SYNCS 0x989680 ;  /* 0x009896800000995d */ /* 0x008fea0003900000 */
[----:B------:R-:W3:Y:S02]  /*aab0*/  @!P1 SYNCS.PHASECHK.TRANS64 P1, [R2+URZ+0x190], R5 ;  /* 0x00019005020095a7 */ /* 0x000ee400080210ff */
[----:B---3--:R-:W-:Y:S05]  /*aac0*/  @!P1 BRA `(.L_x_67) ;  /* 0xfffffffc00f09947 */ /* 0x008fea000383ffff */
[----:B------:R-:W-:Y:S05]  /*aad0*/  BRA `(.L_x_194) ;  /* 0xffffff8c00087947 */ /* 0x000fea000383ffff */
.L_x_70:
[----:B------:R-:W-:-:S07]  /*aae0*/  MOV R0, UR4 ;  /* 0x0000000400007c02 */ /* 0x000fce0008000f00 */
.L_x_195:
[----:B--2---:R2:W3:Y:S02]  /*aaf0*/  SYNCS.PHASECHK.TRANS64.TRYWAIT P0, [R0+URZ+0x1a0], R3 ;  /* 0x0001a003000075a7 */ /* 0x0044e400080011ff */
[----:B---3--:R-:W-:Y:S05]  /*ab00*/  @!P0 NANOSLEEP.SYNCS 0x989680 ;  /* 0x009896800000895d */ /* 0x008fea0003900000 */
[----:B------:R-:W3:Y:S02]  /*ab10*/  @!P0 SYNCS.PHASECHK.TRANS64 P0, [R0+URZ+0x1a0], R3 ;  /* 0x0001a003000085a7 */ /* 0x000ee400080010ff */
[----:B---3--:R-:W-:Y:S05]  /*ab20*/  @!P0 BRA `(.L_x_195) ;  /* 0xfffffffc00f08947 */ /* 0x008fea000383ffff */
[----:B------:R-:W-:Y:S05]  /*ab30*/  BRA `(.L_x_69) ;  /* 0xffffff8c005c7947 */ /* 0x000fea000383ffff */
.L_x_77:
[----:B-1----:R1:W2:Y:S02]  /*ab40*/  SYNCS.PHASECHK.TRANS64.TRYWAIT P1, [R0+URZ+0x190], R5 ;  /* 0x00019005000075a7 */ /* 0x0022a400080211ff */
[----:B--2---:R-:W-:Y:S05]  /*ab50*/  @!P1 NANOSLEEP.SYNCS 0x989680 ;  /* 0x009896800000995d */ /* 0x004fea0003900000 */
[----:B------:R-:W2:Y:S02]  /*ab60*/  @!P1 SYNCS.PHASECHK.TRANS64 P1, [R0+URZ+0x190], R5 ;  /* 0x00019005000095a7 */ /* 0x000ea400080210ff */
[----:B--2---:R-:W-:Y:S05]  /*ab70*/  @!P1 BRA `(.L_x_77) ;  /* 0xfffffffc00f09947 */ /* 0x004fea000383ffff */
[----:B------:R-:W-:Y:S05]  /*ab80*/  BRA `(.L_x_196) ;  /* 0xffffff9000bc7947 */ /* 0x000fea000383ffff */
.L_x_78:
[----:B------:R-:W-:-:S07]  /*ab90*/  MOV R3, UR19 ;  /* 0x0000001300037c02 */ /* 0x000fce0008000f00 */
.L_x_197:
[----:B-1----:R1:W2:Y:S02]  /*aba0*/  SYNCS.PHASECHK.TRANS64.TRYWAIT P0, [R3+URZ+0x1d0], R0 ;  /* 0x0001d000030075a7 */ /* 0x0022a400080011ff */
[----:B--2---:R-:W-:Y:S05]  /*abb0*/  @!P0 NANOSLEEP.SYNCS 0x989680 ;  /* 0x009896800000895d */ /* 0x004fea0003900000 */
[----:B------:R-:W2:Y:S02]  /*abc0*/  @!P0 SYNCS.PHASECHK.TRANS64 P0, [R3+URZ+0x1d0], R0 ;  /* 0x0001d000030085a7 */ /* 0x000ea400080010ff */
[----:B--2---:R-:W-:Y:S05]  /*abd0*/  @!P0 BRA `(.L_x_197) ;  /* 0xfffffffc00f08947 */ /* 0x004fea000383ffff */
[----:B------:R-:W-:Y:S05]  /*abe0*/  BRA `(.L_x_198) ;  /* 0xffffff9000f07947 */ /* 0x000fea000383ffff */
.L_x_81:
[----:B------:R-:W-:Y:S07]  /*abf0*/  MOV R0, UR6 ;  /* 0x0000000600007c02 */ /* 0x000fee0008000f00 */
.L_x_199:
[----:B-1----:R1:W2:Y:S02]  /*ac00*/  SYNCS.PHASECHK.TRANS64.TRYWAIT P0, [R0+URZ], R3 ;  /* 0x00000003000075a7 */ /* 0x0022a400080011ff */
[----:B--2---:R-:W-:Y:S05]  /*ac10*/  @!P0 NANOSLEEP.SYNCS 0x989680 ;  /* 0x009896800000895d */ /* 0x004fea0003900000 */
[----:B------:R-:W2:Y:S02]  /*ac20*/  @!P0 SYNCS.PHASECHK.TRANS64 P0, [R0+URZ], R3 ;  /* 0x00000003000085a7 */ /* 0x000ea400080010ff */
[----:B--2---:R-:W-:Y:S05]  /*ac30*/  @!P0 BRA `(.L_x_199) ;  /* 0xfffffffc00f08947 */ /* 0x004fea000383ffff */
[----:B------:R-:W-:Y:S05]  /*ac40*/  BRA `(.L_x_80) ;  /* 0xffffff9400287947 */ /* 0x000fea000383ffff */
.L_x_84:
[----:B------:R-:W-:-:S07]  /*ac50*/  MOV R0, UR4 ;  /* 0x0000000400007c02 */ /* 0x000fce0008000f00 */
.L_x_200:
[----:B--2---:R2:W4:Y:S02]  /*ac60*/  SYNCS.PHASECHK.TRANS64.TRYWAIT P0, [R0+URZ], R3 ;  /* 0x00000003000075a7 */ /* 0x00452400080011ff */
[----:B----4-:R-:W-:Y:S05]  /*ac70*/  @!P0 NANOSLEEP.SYNCS 0x989680 ;  /* 0x009896800000895d */ /* 0x010fea0003900000 */
[----:B------:R-:W4:Y:S02]  /*ac80*/  @!P0 SYNCS.PHASECHK.TRANS64 P0, [R0+URZ], R3 ;  /* 0x00000003000085a7 */ /* 0x000f2400080010ff */
[----:B----4-:R-:W-:Y:S05]  /*ac90*/  @!P0 BRA `(.L_x_200) ;  /* 0xfffffffc00f08947 */ /* 0x010fea000383ffff */
[----:B------:R-:W-:Y:S05]  /*aca0*/  BRA `(.L_x_201) ;  /* 0xffffff9400c87947 */ /* 0x000fea000383ffff */
.L_x_85:
[----:B------:R-:W-:-:S07]  /*acb0*/  MOV R0, UR5 ;  /* 0x0000000500007c02 */ /* 0x000fce0008000f00 */
.L_x_202:
[----:B-1----:R1:W2:Y:S02]  /*acc0*/  SYNCS.PHASECHK.TRANS64.TRYWAIT P0, [R0+URZ], R3 ;  /* 0x00000003000075a7 */ /* 0x0022a400080011ff */
[----:B--2---:R-:W-:Y:S05]  /*acd0*/  @!P0 NANOSLEEP.SYNCS 0x989680 ;  /* 0x009896800000895d */ /* 0x004fea0003900000 */
[----:B------:R-:W2:Y:S02]  /*ace0*/  @!P0 SYNCS.PHASECHK.TRANS64 P0, [R0+URZ], R3 ;  /* 0x00000003000085a7 */ /* 0x000ea400080010ff */
[----:B--2---:R-:W-:Y:S05]  /*acf0*/  @!P0 BRA `(.L_x_202) ;  /* 0xfffffffc00f08947 */ /* 0x004fea000383ffff */
[----:B------:R-:W-:Y:S05]  /*ad00*/  BRA `(.L_x_203) ;  /* 0xffffff9400d47947 */ /* 0x000fea000383ffff */
.L_x_86:
[----:B------:R-:W-:-:S07]  /*ad10*/  MOV R0, UR5 ;  /* 0x0000000500007c02 */ /* 0x000fce0008000f00 */
.L_x_204:
[----:B-1----:R1:W2:Y:S02]  /*ad20*/  SYNCS.PHASECHK.TRANS64.TRYWAIT P0, [R0+URZ], R3 ;  /* 0x00000003000075a7 */ /* 0x0022a400080011ff */
[----:B--2---:R-:W-:Y:S05]  /*ad30*/  @!P0 NANOSLEEP.SYNCS 0x989680 ;  /* 0x009896800000895d */ /* 0x004fea0003900000 */
[----:B------:R-:W2:Y:S02]  /*ad40*/  @!P0 SYNCS.PHASECHK.TRANS64 P0, [R0+URZ], R3 ;  /* 0x00000003000085a7 */ /* 0x000ea400080010ff */
[----:B--2---:R-:W-:Y:S05]  /*ad50*/  @!P0 BRA `(.L_x_204) ;  /* 0xfffffffc00f08947 */ /* 0x004fea000383ffff */
[----:B------:R-:W-:Y:S05]  /*ad60*/  BRA `(.L_x_205) ;  /* 0xffffff9400e07947 */ /* 0x000fea000383ffff */
.L_x_87:
[----:B------:R-:W-:-:S07]  /*ad70*/  MOV R0, UR4 ;  /* 0x0000000400007c02 */ /* 0x000fce0008000f00 */
.L_x_206:
[----:B-1----:R1:W2:Y:S02]  /*ad80*/  SYNCS.PHASECHK.TRANS64.TRYWAIT P0, [R0+URZ], R3 ;  /* 0x00000003000075a7 */ /* 0x0022a400080011ff */
[----:B--2---:R-:W-:Y:S05]  /*ad90*/  @!P0 NANOSLEEP.SYNCS 0x989680 ;  /* 0x009896800000895d */ /* 0x004fea0003900000 */
[----:B------:R-:W2:Y:S02]  /*ada0*/  @!P0 SYNCS.PHASECHK.TRANS64 P0, [R0+URZ], R3 ;  /* 0x00000003000085a7 */ /* 0x000ea400080010ff */
[----:B--2---:R-:W-:Y:S05]  /*adb0*/  @!P0 BRA `(.L_x_206) ;  /* 0xfffffffc00f08947 */ /* 0x004fea000383ffff */
[----:B------:R-:W-:Y:S05]  /*adc0*/  BRA `(.L_x_207) ;  /* 0xffffff9400ec7947 */ /* 0x000fea000383ffff */
.L_x_92:
[----:B-1----:R1:W2:Y:S02]  /*add0*/  SYNCS.PHASECHK.TRANS64.TRYWAIT P0, [R8+URZ+0x190], R5 ;  /* 0x00019005080075a7 */ /* 0x0022a400080011ff */
[----:B--2---:R-:W-:Y:S05]  /*ade0*/  @!P0 NANOSLEEP.SYNCS 0x989680 ;  /* 0x009896800000895d */ /* 0x004fea0003900000 */
[----:B------:R-:W2:Y:S02]  /*adf0*/  @!P0 SYNCS.PHASECHK.TRANS64 P0, [R8+URZ+0x190], R5 ;  /* 0x00019005080085a7 */ /* 0x000ea400080010ff */
[----:B--2---:R-:W-:Y:S05]  /*ae00*/  @!P0 BRA `(.L_x_92) ;  /* 0xfffffffc00f08947 */ /* 0x004fea000383ffff */
[----:B------:R-:W-:Y:S05]  /*ae10*/  BRA `(.L_x_208) ;  /* 0xffffff9c00307947 */ /* 0x000fea000383ffff */
.L_x_95:
[----:B------:R-:W-:Y:S07]  /*ae20*/  MOV R0, UR21 ;  /* 0x0000001500007c02 */ /* 0x000fee0008000f00 */
.L_x_209:
[----:B-1----:R1:W2:Y:S02]  /*ae30*/  SYNCS.PHASECHK.TRANS64.TRYWAIT P1, [R0+URZ+0x188], R5 ;  /* 0x00018805000075a7 */ /* 0x0022a400080211ff */
[----:B--2---:R-:W-:Y:S05]  /*ae40*/  @!P1 NANOSLEEP.SYNCS 0x989680 ;  /* 0x009896800000995d */ /* 0x004fea0003900000 */
[----:B------:R-:W2:Y:S02]  /*ae50*/  @!P1 SYNCS.PHASECHK.TRANS64 P1, [R0+URZ+0x188], R5 ;  /* 0x00018805000095a7 */ /* 0x000ea400080210ff */
[----:B--2---:R-:W-:Y:S05]  /*ae60*/  @!P1 BRA `(.L_x_209) ;  /* 0xfffffffc00f09947 */ /* 0x004fea000383ffff */
[----:B------:R-:W-:Y:S05]  /*ae70*/  BRA `(.L_x_94) ;  /* 0xffffffa000ac7947 */ /* 0x000fea000383ffff */
.L_x_98:
[----:B-1----:R-:W-:Y:S07]  /*ae80*/  MOV R5, UR21 ;  /* 0x0000001500057c02 */ /* 0x002fee0008000f00 */
.L_x_210:
[----:B-1----:R1:W2:Y:S02]  /*ae90*/  SYNCS.PHASECHK.TRANS64.TRYWAIT P0, [R5+URZ+0x160], R4 ;  /* 0x00016004050075a7 */ /* 0x0022a400080011ff */
[----:B--2---:R-:W-:Y:S05]  /*aea0*/  @!P0 NANOSLEEP.SYNCS 0x989680 ;  /* 0x009896800000895d */ /* 0x004fea0003900000 */
[----:B------:R-:W2:Y:S02]  /*aeb0*/  @!P0 SYNCS.PHASECHK.TRANS64 P0, [R5+URZ+0x160], R4 ;  /* 0x00016004050085a7 */ /* 0x000ea400080010ff */
[----:B--2---:R-:W-:Y:S05]  /*aec0*/  @!P0 BRA `(.L_x_210) ;  /* 0xfffffffc00f08947 */ /* 0x004fea000383ffff */
[----:B------:R-:W-:Y:S05]  /*aed0*/  BRA `(.L_x_211) ;  /* 0xffffffa400047947 */ /* 0x000fea000383ffff */
.L_x_99:
[----:B------:R-:W-:Y:S07]  /*aee0*/  MOV R5, UR21 ;  /* 0x0000001500057c02 */ /* 0x000fee0008000f00 */
.L_x_212:
[----:B-1----:R1:W2:Y:S02]  /*aef0*/  SYNCS.PHASECHK.TRANS64.TRYWAIT P0, [R5+URZ+0x168], R4 ;  /* 0x00016804050075a7 */ /* 0x0022a400080011ff */
[----:B--2---:R-:W-:Y:S05]  /*af00*/  @!P0 NANOSLEEP.SYNCS 0x989680 ;  /* 0x009896800000895d */ /* 0x004fea0003900000 */
[----:B------:R-:W2:Y:S02]  /*af10*/  @!P0 SYNCS.PHASECHK.TRANS64 P0, [R5+URZ+0x168], R4 ;  /* 0x00016804050085a7 */ /* 0x000ea400080010ff */
[----:B--2---:R-:W-:Y:S05]  /*af20*/  @!P0 BRA `(.L_x_212) ;  /* 0xfffffffc00f08947 */ /* 0x004fea000383ffff */
[----:B------:R-:W-:Y:S05]  /*af30*/  BRA `(.L_x_213) ;  /* 0xffffffa4003c7947 */ /* 0x000fea000383ffff */
.L_x_100:
[----:B-1----:R-:W-:Y:S07]  /*af40*/  MOV R5, UR21 ;  /* 0x0000001500057c02 */ /* 0x002fee0008000f00 */
.L_x_214:
[----:B-1----:R1:W2:Y:S02]  /*af50*/  SYNCS.PHASECHK.TRANS64.TRYWAIT P0, [R5+URZ+0x170], R4 ;  /* 0x00017004050075a7 */ /* 0x0022a400080011ff */
[----:B--2---:R-:W-:Y:S05]  /*af60*/  @!P0 NANOSLEEP.SYNCS 0x989680 ;  /* 0x009896800000895d */ /* 0x004fea0003900000 */
[----:B------:R-:W2:Y:S02]  /*af70*/  @!P0 SYNCS.PHASECHK.TRANS64 P0, [R5+URZ+0x170], R4 ;  /* 0x00017004050085a7 */ /* 0x000ea400080010ff */
[----:B--2---:R-:W-:Y:S05]  /*af80*/  @!P0 BRA `(.L_x_214) ;  /* 0xfffffffc00f08947 */ /* 0x004fea000383ffff */
[----:B------:R-:W-:Y:S05]  /*af90*/  BRA `(.L_x_215) ;  /* 0xffffffa400807947 */ /* 0x000fea000383ffff */
.L_x_101:
[----:B-1----:R-:W-:Y:S07]  /*afa0*/  MOV R5, UR21 ;  /* 0x0000001500057c02 */ /* 0x002fee0008000f00 */
.L_x_216:
[----:B-1----:R1:W2:Y:S02]  /*afb0*/  SYNCS.PHASECHK.TRANS64.TRYWAIT P0, [R5+URZ+0x178], R4 ;  /* 0x00017804050075a7 */ /* 0x0022a400080011ff */
[----:B--2---:R-:W-:Y:S05]  /*afc0*/  @!P0 NANOSLEEP.SYNCS 0x989680 ;  /* 0x009896800000895d */ /* 0x004fea0003900000 */
[----:B------:R-:W2:Y:S02]  /*afd0*/  @!P0 SYNCS.PHASECHK.TRANS64 P0, [R5+URZ+0x178], R4 ;  /* 0x00017804050085a7 */ /* 0x000ea400080010ff */
[----:B--2---:R-:W-:Y:S05]  /*afe0*/  @!P0 BRA `(.L_x_216) ;  /* 0xfffffffc00f08947 */ /* 0x004fea000383ffff */
[----:B------:R-:W-:Y:S05]  /*aff0*/  BRA `(.L_x_217) ;  /* 0xffffffa400c87947 */ /* 0x000fea000383ffff */
.L_x_103:
[----:B------:R-:W-:-:S07]  /*b000*/  MOV R0, UR21 ;  /* 0x0000001500007c02 */ /* 0x000fce0008000f00 */
.L_x_218:
[----:B-1----:R1:W2:Y:S02]  /*b010*/  SYNCS.PHASECHK.TRANS64.TRYWAIT P0, [R0+URZ+0x160], R3 ;  /* 0x00016003000075a7 */ /* 0x0022a400080011ff */
[----:B--2---:R-:W-:Y:S05]  /*b020*/  @!P0 NANOSLEEP.SYNCS 0x989680 ;  /* 0x009896800000895d */ /* 0x004fea0003900000 */
[----:B------:R-:W2:Y:S02]  /*b030*/  @!P0 SYNCS.PHASECHK.TRANS64 P0, [R0+URZ+0x160], R3 ;  /* 0x00016003000085a7 */ /* 0x000ea400080010ff */
[----:B--2---:R-:W-:Y:S05]  /*b040*/  @!P0 BRA `(.L_x_218) ;  /* 0xfffffffc00f08947 */ /* 0x004fea000383ffff */
[----:B------:R-:W-:Y:S05]  /*b050*/  BRA `(.L_x_219) ;  /* 0xffffffa8003c7947 */ /* 0x000fea000383ffff */
.L_x_104:
[----:B-1----:R-:W-:-:S07]  /*b060*/  MOV R0, UR21 ;  /* 0x0000001500007c02 */ /* 0x002fce0008000f00 */
.L_x_220:
[----:B-1----:R1:W2:Y:S02]  /*b070*/  SYNCS.PHASECHK.TRANS64.TRYWAIT P0, [R0+URZ+0x168], R3 ;  /* 0x00016803000075a7 */ /* 0x0022a400080011ff */
[----:B--2---:R-:W-:Y:S05]  /*b080*/  @!P0 NANOSLEEP.SYNCS 0x989680 ;  /* 0x009896800000895d */ /* 0x004fea0003900000 */
[----:B------:R-:W2:Y:S02]  /*b090*/  @!P0 SYNCS.PHASECHK.TRANS64 P0, [R0+URZ+0x168], R3 ;  /* 0x00016803000085a7 */ /* 0x000ea400080010ff */
[----:B--2---:R-:W-:Y:S05]  /*b0a0*/  @!P0 BRA `(.L_x_220) ;  /* 0xfffffffc00f08947 */ /* 0x004fea000383ffff */
[----:B------:R-:W-:Y:S05]  /*b0b0*/  BRA `(.L_x_221) ;  /* 0xffffffa8002c7947 */ /* 0x000fea000383ffff */
.L_x_105:
[----:B-1----:R-:W-:-:S07]  /*b0c0*/  MOV R0, UR21 ;  /* 0x0000001500007c02 */ /* 0x002fce0008000f00 */
.L_x_222:
[----:B-1----:R1:W2:Y:S02]  /*b0d0*/  SYNCS.PHASECHK.TRANS64.TRYWAIT P0, [R0+URZ+0x170], R3 ;  /* 0x00017003000075a7 */ /* 0x0022a400080011ff */
[----:B--2---:R-:W-:Y:S05]  /*b0e0*/  @!P0 NANOSLEEP.SYNCS 0x989680 ;  /* 0x009896800000895d */ /* 0x004fea0003900000 */
[----:B------:R-:W2:Y:S02]  /*b0f0*/  @!P0 SYNCS.PHASECHK.TRANS64 P0, [R0+URZ+0x170], R3 ;  /* 0x00017003000085a7 */ /* 0x000ea400080010ff */
[----:B--2---:R-:W-:Y:S05]  /*b100*/  @!P0 BRA `(.L_x_222) ;  /* 0xfffffffc00f08947 */ /* 0x004fea000383ffff */
[----:B------:R-:W-:Y:S05]  /*b110*/  BRA `(.L_x_223) ;  /* 0xffffffa8001c7947 */ /* 0x000fea000383ffff */
.L_x_107:
[----:B-1----:R1:W2:Y:S02]  /*b120*/  SYNCS.PHASECHK.TRANS64.TRYWAIT P0, [R3+URZ+0x190], R0 ;  /* 0x00019000030075a7 */ /* 0x0022a400080011ff */
[----:B--2---:R-:W-:Y:S05]  /*b130*/  @!P0 NANOSLEEP.SYNCS 0x989680 ;  /* 0x009896800000895d */ /* 0x004fea0003900000 */
[----:B------:R-:W2:Y:S02]  /*b140*/  @!P0 SYNCS.PHASECHK.TRANS64 P0, [R3+URZ+0x190], R0 ;  /* 0x00019000030085a7 */ /* 0x000ea400080010ff */
[----:B--2---:R-:W-:Y:S05]  /*b150*/  @!P0 BRA `(.L_x_107) ;  /* 0xfffffffc00f08947 */ /* 0x004fea000383ffff */
[----:B------:R-:W-:Y:S05]  /*b160*/  BRA `(.L_x_224) ;  /* 0xffffffa800ec7947 */ /* 0x000fea000383ffff */
.L_x_118:
[----:B--2---:R2:W1:Y:S02]  /*b170*/  SYNCS.PHASECHK.TRANS64.TRYWAIT P1, [R2+URZ+0x140], R3 ;  /* 0x00014003020075a7 */ /* 0x00446400080211ff */
[----:B-1----:R-:W-:Y:S05]  /*b180*/  @!P1 NANOSLEEP.SYNCS 0x989680 ;  /* 0x009896800000995d */ /* 0x002fea0003900000 */
[----:B------:R-:W1:Y:S02]  /*b190*/  @!P1 SYNCS.PHASECHK.TRANS64 P1, [R2+URZ+0x140], R3 ;  /* 0x00014003020095a7 */ /* 0x000e6400080210ff */
[----:B-1----:R-:W-:Y:S05]  /*b1a0*/  @!P1 BRA `(.L_x_118) ;  /* 0xfffffffc00f09947 */ /* 0x002fea000383ffff */
[----:B------:R-:W-:Y:S05]  /*b1b0*/  BRA `(.L_x_117) ;  /* 0xffffffb800647947 */ /* 0x000fea000383ffff */
.L_x_120:
[----:B--2---:R2:W4:Y:S02]  /*b1c0*/  SYNCS.PHASECHK.TRANS64.TRYWAIT P0, [R71+URZ+0x1b0], R4 ;  /* 0x0001b004470075a7 */ /* 0x00452400080011ff */
[----:B----4-:R-:W-:Y:S05]  /*b1d0*/  @!P0 NANOSLEEP.SYNCS 0x989680 ;  /* 0x009896800000895d */ /* 0x010fea0003900000 */
[----:B------:R-:W4:Y:S02]  /*b1e0*/  @!P0 SYNCS.PHASECHK.TRANS64 P0, [R71+URZ+0x1b0], R4 ;  /* 0x0001b004470085a7 */ /* 0x000f2400080010ff */
[----:B----4-:R-:W-:Y:S05]  /*b1f0*/  @!P0 BRA `(.L_x_120) ;  /* 0xfffffffc00f08947 */ /* 0x010fea000383ffff */
[----:B------:R-:W-:Y:S05]  /*b200*/  BRA `(.L_x_119) ;  /* 0xffffffb800b47947 */ /* 0x000fea000383ffff */
.L_x_128:
[----:B---3--:R3:W4:Y:S02]  /*b210*/  SYNCS.PHASECHK.TRANS64.TRYWAIT P0, [R112+URZ+0x140], R3 ;  /* 0x00014003700075a7 */ /* 0x00872400080011ff */
[----:B----4-:R-:W-:Y:S05]  /*b220*/  @!P0 NANOSLEEP.SYNCS 0x989680 ;  /* 0x009896800000895d */ /* 0x010fea0003900000 */
[----:B------:R-:W4:Y:S02]  /*b230*/  @!P0 SYNCS.PHASECHK.TRANS64 P0, [R112+URZ+0x140], R3 ;  /* 0x00014003700085a7 */ /* 0x000f2400080010ff */
[----:B----4-:R-:W-:Y:S05]  /*b240*/  @!P0 BRA `(.L_x_128) ;  /* 0xfffffffc00f08947 */ /* 0x010fea000383ffff */
[----:B------:R-:W-:Y:S05]  /*b250*/  BRA `(.L_x_127) ;  /* 0xffffffc400a87947 */ /* 0x000fea000383ffff */
.L_x_136:
[----:B---3--:R3:W4:Y:S02]  /*b260*/  SYNCS.PHASECHK.TRANS64.TRYWAIT P0, [R112+URZ+0x140], R5 ;  /* 0x00014005700075a7 */ /* 0x00872400080011ff */
[----:B----4-:R-:W-:Y:S05]  /*b270*/  @!P0 NANOSLEEP.SYNCS 0x989680 ;  /* 0x009896800000895d */ /* 0x010fea0003900000 */
[----:B------:R-:W4:Y:S02]  /*b280*/  @!P0 SYNCS.PHASECHK.TRANS64 P0, [R112+URZ+0x140], R5 ;  /* 0x00014005700085a7 */ /* 0x000f2400080010ff */
[----:B----4-:R-:W-:Y:S05]  /*b290*/  @!P0 BRA `(.L_x_136) ;  /* 0xfffffffc00f08947 */ /* 0x010fea000383ffff */
[----:B------:R-:W-:Y:S05]  /*b2a0*/  BRA `(.L_x_135) ;  /* 0xffffffd000e87947 */ /* 0x000fea000383ffff */
.L_x_144:
[----:B---3--:R3:W4:Y:S02]  /*b2b0*/  SYNCS.PHASECHK.TRANS64.TRYWAIT P0, [R102+URZ+0x140], R3 ;  /* 0x00014003660075a7 */ /* 0x00872400080011ff */
[----:B----4-:R-:W-:Y:S05]  /*b2c0*/  @!P0 NANOSLEEP.SYNCS 0x989680 ;  /* 0x009896800000895d */ /* 0x010fea0003900000 */
[----:B------:R-:W4:Y:S02]  /*b2d0*/  @!P0 SYNCS.PHASECHK.TRANS64 P0, [R102+URZ+0x140], R3 ;  /* 0x00014003660085a7 */ /* 0x000f2400080010ff */
[----:B----4-:R-:W-:Y:S05]  /*b2e0*/  @!P0 BRA `(.L_x_144) ;  /* 0xfffffffc00f08947 */ /* 0x010fea000383ffff */
[----:B------:R-:W-:Y:S05]  /*b2f0*/  BRA `(.L_x_143) ;  /* 0xffffffe000347947 */ /* 0x000fea000383ffff */
        .weak           $__internal_0_$__cuda_sm10x_tcgen05_guardrail_trap_col_being_dealloced_not_returned_by_alloc
        .type           $__internal_0_$__cuda_sm10x_tcgen05_guardrail_trap_col_being_dealloced_not_returned_by_alloc,@function
        .size           $__internal_0_$__cuda_sm10x_tcgen05_guardrail_trap_col_being_dealloced_not_returned_by_alloc,($__internal_1_$__cuda_sm10x_tcgen05_guardrail_trap_phase_invalid_during_alloc - $__internal_0_$__cuda_sm10x_tcgen05_guardrail_trap_col_being_dealloced_not_returned_by_alloc)
$__internal_0_$__cuda_sm10x_tcgen05_guardrail_trap_col_being_dealloced_not_returned_by_alloc:
[----:B------:R-:W-:Y:S05]  /*b300*/  BPT.TRAP 0x1 ;  /* 0x000000040000795c */ /* 0x000fea0000300000 */
[----:B------:R-:W-:-:S04]  /*b310*/  HFMA2 R3, -RZ, RZ, 0, 0 ;  /* 0x00000000ff037431 */ /* 0x000fc800000001ff */
[----:B------:R-:W-:Y:S05]  /*b320*/  RET.REL.NODEC R2 `(_ZN7cutlass13device_kernelINS_4gemm6kernel13GemmUniversalIN4cute5tupleIJiiiiEEENS1_10collective13CollectiveMmaINS1_35MainloopSm100TmaUmmaWarpSpecializedILi20ELi2ELi4ENS5_IJNS4_1CILi2EEENSA_ILi1EEESC_EEEEENS5_IJNSA_ILi64EEENSA_ILi256EEENSA_ILi32EEEEEENS_12float_e4m3_tENS5_IJlSC_lEEESJ_SK_NS4_8TiledMMAINS4_8MMA_AtomIJNS4_10MMA_TraitsINS4_19SM100_MMA_F8F6F4_SSEJSJ_SJ_fSF_SG_NS4_17integral_constantINS4_4UMMA5MajorELSR_0EEESS_NSP_INSQ_7ScaleInELST_0EEESU_EEEEEENS4_6LayoutINS5_IJSC_SC_SC_EEENS5_IJNSA_ILi0EEESZ_SZ_EEEEENS5_IJNS4_10UnderscoreES12_S12_EEEEENS4_13SM90_TMA_LOADENS4_14ComposedLayoutINS4_7SwizzleILi1ELi4ELi3EEENS4_18smem_ptr_flag_bitsILi8EEENSX_INS5_IJNSA_ILi8EEESH_EEENS5_IJSH_SC_EEEEEEEvNS4_8identityENS4_23SM90_TMA_LOAD_MULTICASTES1F_vS1G_EENS_8epilogue10collective18CollectiveEpilogueINS1J_23Sm100TmaWarpSpecializedILi4ELi2ELi32ELb0ELb0EEEJSI_NS5_IJNSX_ISF_SC_EES1O_EEESJ_SK_SJ_SK_NS1J_6fusion15FusionCallbacksIS1N_NS1Q_17LinearCombinationISJ_fSJ_fLNS_15FloatRoundStyleE2EEESI_S1P_JEEENS4_5SM1004TMEM4LOAD26SM100_TMEM_LOAD_16dp32b32xES15_NS16_INS17_ILi2ELi4ELi3EEES1A_NSX_INS5_IJS1B_SF_EEENS5_IJSF_SC_EEEEEEENS4_39AutoVectorizingCopyWithAssumedAlignmentILi128EEENS4_14SM90_TMA_STOREES24_S26_S26_EEEvvEEEEvNT_6ParamsE) ;  /* 0xffffff4c02347950 */ /* 0x000fea0003c3ffff */
        .weak           $__internal_1_$__cuda_sm10x_tcgen05_guardrail_trap_phase_invalid_during_alloc
        .type           $__internal_1_$__cuda_sm10x_tcgen05_guardrail_trap_phase_invalid_during_alloc,@function
        .size           $__internal_1_$__cuda_sm10x_tcgen05_guardrail_trap_phase_invalid_during_alloc,($__internal_2_$__cuda_sm10x_tcgen05_guardrail_trap_unallocated_columns_being_dealloced - $__internal_1_$__cuda_sm10x_tcgen05_guardrail_trap_phase_invalid_during_alloc)
$__internal_1_$__cuda_sm10x_tcgen05_guardrail_trap_phase_invalid_during_alloc:
[----:B------:R-:W-:Y:S05]  /*b330*/  BPT.TRAP 0x1 ;  /* 0x000000040000795c */ /* 0x000fea0000300000 */
[----:B------:R-:W-:-:S04]  /*b340*/  MOV R5, 0x0 ;  /* 0x0000000000057802 */ /* 0x000fc80000000f00 */
[----:B------:R-:W-:Y:S05]  /*b350*/  RET.REL.NODEC R4 `(_ZN7cutlass13device_kernelINS_4gemm6kernel13GemmUniversalIN4cute5tupleIJiiiiEEENS1_10collective13CollectiveMmaINS1_35MainloopSm100TmaUmmaWarpSpecializedILi20ELi2ELi4ENS5_IJNS4_1CILi2EEENSA_ILi1EEESC_EEEEENS5_IJNSA_ILi64EEENSA_ILi256EEENSA_ILi32EEEEEENS_12float_e4m3_tENS5_IJlSC_lEEESJ_SK_NS4_8TiledMMAINS4_8MMA_AtomIJNS4_10MMA_TraitsINS4_19SM100_MMA_F8F6F4_SSEJSJ_SJ_fSF_SG_NS4_17integral_constantINS4_4UMMA5MajorELSR_0EEESS_NSP_INSQ_7ScaleInELST_0EEESU_EEEEEENS4_6LayoutINS5_IJSC_SC_SC_EEENS5_IJNSA_ILi0EEESZ_SZ_EEEEENS5_IJNS4_10UnderscoreES12_S12_EEEEENS4_13SM90_TMA_LOADENS4_14ComposedLayoutINS4_7SwizzleILi1ELi4ELi3EEENS4_18smem_ptr_flag_bitsILi8EEENSX_INS5_IJNSA_ILi8EEESH_EEENS5_IJSH_SC_EEEEEEEvNS4_8identityENS4_23SM90_TMA_LOAD_MULTICASTES1F_vS1G_EENS_8epilogue10collective18CollectiveEpilogueINS1J_23Sm100TmaWarpSpecializedILi4ELi2ELi32ELb0ELb0EEEJSI_NS5_IJNSX_ISF_SC_EES1O_EEESJ_SK_SJ_SK_NS1J_6fusion15FusionCallbacksIS1N_NS1Q_17LinearCombinationISJ_fSJ_fLNS_15FloatRoundStyleE2EEESI_S1P_JEEENS4_5SM1004TMEM4LOAD26SM100_TMEM_LOAD_16dp32b32xES15_NS16_INS17_ILi2ELi4ELi3EEES1A_NSX_INS5_IJS1B_SF_EEENS5_IJSF_SC_EEEEEEENS4_39AutoVectorizingCopyWithAssumedAlignmentILi128EEENS4_14SM90_TMA_STOREES24_S26_S26_EEEvvEEEEvNT_6ParamsE) ;  /* 0xffffff4c04287950 */ /* 0x000fea0003c3ffff */
        .weak           $__internal_2_$__cuda_sm10x_tcgen05_guardrail_trap_unallocated_columns_being_dealloced
        .type           $__internal_2_$__cuda_sm10x_tcgen05_guardrail_trap_unallocated_columns_being_dealloced,@function
        .size           $__internal_2_$__cuda_sm10x_tcgen05_guardrail_trap_unallocated_columns_being_dealloced,(.L_x_226 - $__internal_2_$__cuda_sm10x_tcgen05_guardrail_trap_unallocated_columns_being_dealloced)
$__internal_2_$__cuda_sm10x_tcgen05_guardrail_trap_unallocated_columns_being_dealloced:
[----:B------:R-:W-:Y:S05]  /*b360*/  BPT.TRAP 0x1 ;  /* 0x000000040000795c */ /* 0x000fea0000300000 */
[----:B------:R-:W-:-:S04]  /*b370*/  HFMA2 R3, -RZ, RZ, 0, 0 ;  /* 0x00000000ff037431 */ /* 0x000fc800000001ff */
[----:B------:R-:W-:Y:S05]  /*b380*/  RET.REL.NODEC R2 `(_ZN7cutlass13device_kernelINS_4gemm6kernel13GemmUniversalIN4cute5tupleIJiiiiEEENS1_10collective13CollectiveMmaINS1_35MainloopSm100TmaUmmaWarpSpecializedILi20ELi2ELi4ENS5_IJNS4_1CILi2EEENSA_ILi1EEESC_EEEEENS5_IJNSA_ILi64EEENSA_ILi256EEENSA_ILi32EEEEEENS_12float_e4m3_tENS5_IJlSC_lEEESJ_SK_NS4_8TiledMMAINS4_8MMA_AtomIJNS4_10MMA_TraitsINS4_19SM100_MMA_F8F6F4_SSEJSJ_SJ_fSF_SG_NS4_17integral_constantINS4_4UMMA5MajorELSR_0EEESS_NSP_INSQ_7ScaleInELST_0EEESU_EEEEEENS4_6LayoutINS5_IJSC_SC_SC_EEENS5_IJNSA_ILi0EEESZ_SZ_EEEEENS5_IJNS4_10UnderscoreES12_S12_EEEEENS4_13SM90_TMA_LOADENS4_14ComposedLayoutINS4_7SwizzleILi1ELi4ELi3EEENS4_18smem_ptr_flag_bitsILi8EEENSX_INS5_IJNSA_ILi8EEESH_EEENS5_IJSH_SC_EEEEEEEvNS4_8identityENS4_23SM90_TMA_LOAD_MULTICASTES1F_vS1G_EENS_8epilogue10collective18CollectiveEpilogueINS1J_23Sm100TmaWarpSpecializedILi4ELi2ELi32ELb0ELb0EEEJSI_NS5_IJNSX_ISF_SC_EES1O_EEESJ_SK_SJ_SK_NS1J_6fusion15FusionCallbacksIS1N_NS1Q_17LinearCombinationISJ_fSJ_fLNS_15FloatRoundStyleE2EEESI_S1P_JEEENS4_5SM1004TMEM4LOAD26SM100_TMEM_LOAD_16dp32b32xES15_NS16_INS17_ILi2ELi4ELi3EEES1A_NSX_INS5_IJS1B_SF_EEENS5_IJSF_SC_EEEEEEENS4_39AutoVectorizingCopyWithAssumedAlignmentILi128EEENS4_14SM90_TMA_STOREES24_S26_S26_EEEvvEEEEvNT_6ParamsE) ;  /* 0xffffff4c021c7950 */ /* 0x000fea0003c3ffff */
.L_x_225:
[----:B------:R-:W-:-:S00]  /*b390*/  BRA `(.L_x_225) ;  /* 0xfffffffc00fc7947 */ /* 0x000fc0000383ffff */
[----:B------:R-:W-:-:S00]  /*b3a0*/  NOP ;  /* 0x0000000000007918 */ /* 0x000fc00000000000 */
        /* <DEDUP_REMOVED lines=13> */
.L_x_226:


//--------------------- .nv.global.init           --------------------------
	.section	.nv.global.init,"aw",@progbits
.nv.global.init:
	.type		$str$27,@object
	.size		$str$27,($str$28 - $str$27)
$str$27:
        /*0000*/ 	.byte	0x28, 0x61, 0x64, 0x64, 0x72, 0x65, 0x73, 0x73, 0x20, 0x26, 0x20, 0x6d, 0x61, 0x73, 0x6b, 0x29
        /*0010*/ 	.byte	0x20, 0x3d, 0x3d, 0x20, 0x30, 0x00
	.type		$str$28,@object
	.size		$str$28,($str$26 - $str$28)
$str$28:
        /*0016*/ 	.byte	0x2f, 0x74, 0x6d, 0x70, 0x2f, 0x63, 0x75, 0x74, 0x6c, 0x61, 0x73, 0x73, 0x5f, 0x73, 0x77, 0x65
        /*0026*/ 	.byte	0x65, 0x70, 0x5f, 0x73, 0x72, 0x63, 0x2f, 0x69, 0x6e, 0x63, 0x6c, 0x75, 0x64, 0x65, 0x2f, 0x63
        /*0036*/ 	.byte	0x75, 0x74, 0x65, 0x2f, 0x70, 0x6f, 0x69, 0x6e, 0x74, 0x65, 0x72, 0x5f, 0x66, 0x6c, 0x61, 0x67
        /*0046*/ 	.byte	0x67, 0x65, 0x64, 0x2e, 0x68, 0x70, 0x70, 0x00
	.type		$str$26,@object
	.size		$str$26,($str$25 - $str$26)
$str$26:
        /*004e*/ 	.byte	0x2f, 0x74, 0x6d, 0x70, 0x2f, 0x63, 0x75, 0x74, 0x6c, 0x61, 0x73, 0x73, 0x5f, 0x73, 0x77, 0x65
        /*005e*/ 	.byte	0x65, 0x70, 0x5f, 0x73, 0x72, 0x63, 0x2f, 0x69, 0x6e, 0x63, 0x6c, 0x75, 0x64, 0x65, 0x2f, 0x63
        /*006e*/ 	.byte	0x75, 0x74, 0x65, 0x2f, 0x61, 0x74, 0x6f, 0x6d, 0x2f, 0x63, 0x6f, 0x70, 0x79, 0x5f, 0x74, 0x72
        /*007e*/ 	.byte	0x61, 0x69, 0x74, 0x73, 0x5f, 0x73, 0x6d, 0x31, 0x30, 0x30, 0x2e, 0x68, 0x70, 0x70, 0x00
	.type		$str$25,@object
	.size		$str$25,(__unnamed_1 - $str$25)
$str$25:
        /*008d*/ 	.byte	0x28, 0x28, 0x75, 0x69, 0x6e, 0x74, 0x33, 0x32, 0x5f, 0x74, 0x28, 0x74, 0x68, 0x72, 0x65, 0x61
        /*009d*/ 	.byte	0x64, 0x49, 0x64, 0x78, 0x2e, 0x78, 0x29, 0x20, 0x2f, 0x20, 0x33, 0x32, 0x29, 0x20, 0x25, 0x20
        /*00ad*/ 	.byte	0x34, 0x29, 0x20, 0x3d, 0x3d, 0x20, 0x28, 0x28, 0x28, 0x74, 0x6d, 0x65, 0x6d, 0x5f, 0x61, 0x64
        /*00bd*/ 	.byte	0x64, 0x72, 0x20, 0x3e, 0x3e, 0x20, 0x31, 0x36, 0x29, 0x20, 0x2f, 0x20, 0x33, 0x32, 0x29, 0x20
        /*00cd*/ 	.byte	0x25, 0x20, 0x34, 0x29, 0x00
	.type		__unnamed_1,@object
	.size		__unnamed_1,(__unnamed_2 - __unnamed_1)
__unnamed_1:
        /*00d2*/ 	.byte	0x61, 0x75, 0x74, 0x6f, 0x20, 0x63, 0x75, 0x74, 0x65, 0x3a, 0x3a, 0x61, 0x73, 0x5f, 0x70, 0x6f
        /* <DEDUP_REMOVED lines=24> */
        /*0262*/ 	.byte	0x3c, 0x34, 0x30, 0x39, 0x36, 0x3e, 0x3e, 0x3e, 0x3e, 0x5d, 0x00
	.type		__unnamed_2,@object
	.size		__unnamed_2,(__unnamed_3 - __unnamed_2)
__unnamed_2:
        /* <DEDUP_REMOVED lines=26> */
	.type		__unnamed_3,@object
	.size		__unnamed_3,(.L_3 - __unnamed_3)
__unnamed_3:
        /* <DEDUP_REMOVED lines=40> */
        /*0688*/ 	.byte	0x74, 0x65, 0x3a, 0x3a, 0x43, 0x3c, 0x30, 0x3e, 0x3e, 0x3e, 0x3e, 0x5d, 0x00
.L_3:


//--------------------- .nv.shared._ZN7cutlass13device_kernelINS_4gemm6kernel13GemmUniversalIN4cute5tupleIJiiiiEEENS1_10collective13CollectiveMmaINS1_35MainloopSm100TmaUmmaWarpSpecializedILi20ELi2ELi4ENS5_IJNS4_1CILi2EEENSA_ILi1EEESC_EEEEENS5_IJNSA_ILi64EEENSA_ILi256EEENSA_ILi32EEEEEENS_12float_e4m3_tENS5_IJlSC_lEEESJ_SK_NS4_8TiledMMAINS4_8MMA_AtomIJNS4_10MMA_TraitsINS4_19SM100_MMA_F8F6F4_SSEJSJ_SJ_fSF_SG_NS4_17integral_constantINS4_4UMMA5MajorELSR_0EEESS_NSP_INSQ_7ScaleInELST_0EEESU_EEEEEENS4_6LayoutINS5_IJSC_SC_SC_EEENS5_IJNSA_ILi0EEESZ_SZ_EEEEENS5_IJNS4_10UnderscoreES12_S12_EEEEENS4_13SM90_TMA_LOADENS4_14ComposedLayoutINS4_7SwizzleILi1ELi4ELi3EEENS4_18smem_ptr_flag_bitsILi8EEENSX_INS5_IJNSA_ILi8EEESH_EEENS5_IJSH_SC_EEEEEEEvNS4_8identityENS4_23SM90_TMA_LOAD_MULTICASTES1F_vS1G_EENS_8epilogue10collective18CollectiveEpilogueINS1J_23Sm100TmaWarpSpecializedILi4ELi2ELi32ELb0ELb0EEEJSI_NS5_IJNSX_ISF_SC_EES1O_EEESJ_SK_SJ_SK_NS1J_6fusion15FusionCallbacksIS1N_NS1Q_17LinearCombinationISJ_fSJ_fLNS_15FloatRoundStyleE2EEESI_S1P_JEEENS4_5SM1004TMEM4LOAD26SM100_TMEM_LOAD_16dp32b32xES15_NS16_INS17_ILi2ELi4ELi3EEES1A_NSX_INS5_IJS1B_SF_EEENS5_IJSF_SC_EEEEEEENS4_39AutoVectorizingCopyWithAssumedAlignmentILi128EEENS4_14SM90_TMA_STOREES24_S26_S26_EEEvvEEEEvNT_6ParamsE --------------------------
	.section	.nv.shared._ZN7cutlass13device_kernelINS_4gemm6kernel13GemmUniversalIN4cute5tupleIJiiiiEEENS1_10collective13CollectiveMmaINS1_35MainloopSm100TmaUmmaWarpSpecializedILi20ELi2ELi4ENS5_IJNS4_1CILi2EEENSA_ILi1EEESC_EEEEENS5_IJNSA_ILi64EEENSA_ILi256EEENSA_ILi32EEEEEENS_12float_e4m3_tENS5_IJlSC_lEEESJ_SK_NS4_8TiledMMAINS4_8MMA_AtomIJNS4_10MMA_TraitsINS4_19SM100_MMA_F8F6F4_SSEJSJ_SJ_fSF_SG_NS4_17integral_constantINS4_4UMMA5MajorELSR_0EEESS_NSP_INSQ_7ScaleInELST_0EEESU_EEEEEENS4_6LayoutINS5_IJSC_SC_SC_EEENS5_IJNSA_ILi0EEESZ_SZ_EEEEENS5_IJNS4_10UnderscoreES12_S12_EEEEENS4_13SM90_TMA_LOADENS4_14ComposedLayoutINS4_7SwizzleILi1ELi4ELi3EEENS4_18smem_ptr_flag_bitsILi8EEENSX_INS5_IJNSA_ILi8EEESH_EEENS5_IJSH_SC_EEEEEEEvNS4_8identityENS4_23SM90_TMA_LOAD_MULTICASTES1F_vS1G_EENS_8epilogue10collective18CollectiveEpilogueINS1J_23Sm100TmaWarpSpecializedILi4ELi2ELi32ELb0ELb0EEEJSI_NS5_IJNSX_ISF_SC_EES1O_EEESJ_SK_SJ_SK_NS1J_6fusion15FusionCallbacksIS1N_NS1Q_17LinearCombinationISJ_fSJ_fLNS_15FloatRoundStyleE2EEESI_S1P_JEEENS4_5SM1004TMEM4LOAD26SM100_TMEM_LOAD_16dp32b32xES15_NS16_INS17_ILi2ELi4ELi3EEES1A_NSX_INS5_IJS1B_SF_EEENS5_IJSF_SC_EEEEEEENS4_39AutoVectorizingCopyWithAssumedAlignmentILi128EEENS4_14SM90_TMA_STOREES24_S26_S26_EEEvvEEEEvNT_6ParamsE,"aw",@nobits
	.sectionflags	@""
	.align	16
	.zero		1024


//--------------------- .nv.shared.reserved.0     --------------------------
	.section	.nv.shared.reserved.0,"aw",@nobits
	.weak		__nv_reservedSMEM_offset_0_alias
	.size		__nv_reservedSMEM_offset_0_alias, 0, 64
	.other		__nv_reservedSMEM_offset_0_alias,@"STO_CUDA_RESERVED_SHARED STV_DEFAULT"
__nv_reservedSMEM_offset_0_alias:
	.zero		0
.nv.shared.reserved.0:
	.zero		64
	.weak		__nv_reservedSMEM_tcgen05_partition
	.type		__nv_reservedSMEM_tcgen05_partition,@object
	.size		__nv_reservedSMEM_tcgen05_partition,(.L_0 - __nv_reservedSMEM_tcgen05_partition)
__nv_reservedSMEM_tcgen05_partition:
	.zero		32
.L_0:


//--------------------- .nv.global                --------------------------
	.section	.nv.global,"aw",@nobits
.nv.global:
	.type		_ZN39_INTERNAL_7279576b_4_k_cu_420ce471_76264cute1_E,@object
	.size		_ZN39_INTERNAL_7279576b_4_k_cu_420ce471_76264cute1_E,(_ZN39_INTERNAL_7279576b_4_k_cu_420ce471_76264cuda3std3__45__cpo6cbeginE - _ZN39_INTERNAL_7279576b_4_k_cu_420ce471_76264cute1_E)
_ZN39_INTERNAL_7279576b_4_k_cu_420ce471_76264cute1_E:
	.zero		1
	.type		_ZN39_INTERNAL_7279576b_4_k_cu_420ce471_76264cuda3std3__45__cpo6cbeginE,@object
	.size		_ZN39_INTERNAL_7279576b_4_k_cu_420ce471_76264cuda3std3__45__cpo6cbeginE,(_ZN39_INTERNAL_7279576b_4_k_cu_420ce471_76264cuda3std3__48in_placeE - _ZN39_INTERNAL_7279576b_4_k_cu_420ce471_76264cuda3std3__45__cpo6cbeginE)
_ZN39_INTERNAL_7279576b_4_k_cu_420ce471_76264cuda3std3__45__cpo6cbeginE:
	.zero		1
	.type		_ZN39_INTERNAL_7279576b_4_k_cu_420ce471_76264cuda3std3__48in_placeE,@object
	.size		_ZN39_INTERNAL_7279576b_4_k_cu_420ce471_76264cuda3std3__48in_placeE,(_ZN39_INTERNAL_7279576b_4_k_cu_420ce471_76264cuda3std6ranges3__45__cpo9iter_moveE - _ZN39_INTERNAL_7279576b_4_k_cu_420ce471_76264cuda3std3__48in_placeE)
_ZN39_INTERNAL_7279576b_4_k_cu_420ce471_76264cuda3std3__48in_placeE:
	.zero		1
	.type		_ZN39_INTERNAL_7279576b_4_k_cu_420ce471_76264cuda3std6ranges3__45__cpo9iter_moveE,@object
	.size		_ZN39_INTERNAL_7279576b_4_k_cu_420ce471_76264cuda3std6ranges3__45__cpo9iter_moveE,(_ZN39_INTERNAL_7279576b_4_k_cu_420ce471_76264cuda3std3__45__cpo5beginE - _ZN39_INTERNAL_7279576b_4_k_cu_420ce471_76264cuda3std6ranges3__45__cpo9iter_moveE)
_ZN39_INTERNAL_7279576b_4_k_cu_420ce471_76264cuda3std6ranges3__45__cpo9iter_moveE:
	.zero		1
	.type		_ZN39_INTERNAL_7279576b_4_k_cu_420ce471_76264cuda3std3__45__cpo5beginE,@object
	.size		_ZN39_INTERNAL_7279576b_4_k_cu_420ce471_76264cuda3std3__45__cpo5beginE,(_ZN39_INTERNAL_7279576b_4_k_cu_420ce471_76264cuda3std3__441_GLOBAL__N__7279576b_4_k_cu_420ce471_76266ignoreE - _ZN39_INTERNAL_7279576b_4_k_cu_420ce471_76264cuda3std3__45__cpo5beginE)
_ZN39_INTERNAL_7279576b_4_k_cu_420ce471_76264cuda3std3__45__cpo5beginE:
	.zero		1
	.type		_ZN39_INTERNAL_7279576b_4_k_cu_420ce471_76264cuda3std3__441_GLOBAL__N__7279576b_4_k_cu_420ce471_76266ignoreE,@object
	.size		_ZN39_INTERNAL_7279576b_4_k_cu_420ce471_76264cuda3std3__441_GLOBAL__N__7279576b_4_k_cu_420ce471_76266ignoreE,(_ZN39_INTERNAL_7279576b_4_k_cu_420ce471_76264cute7productE - _ZN39_INTERNAL_7279576b_4_k_cu_420ce471_76264cuda3std3__441_GLOBAL__N__7279576b_4_k_cu_420ce471_76266ignoreE)
_ZN39_INTERNAL_7279576b_4_k_cu_420ce471_76264cuda3std3__441_GLOBAL__N__7279576b_4_k_cu_420ce471_76266ignoreE:
	.zero		1
	.type		_ZN39_INTERNAL_7279576b_4_k_cu_420ce471_76264cute7productE,@object
	.size		_ZN39_INTERNAL_7279576b_4_k_cu_420ce471_76264cute7productE,(_ZN39_INTERNAL_7279576b_4_k_cu_420ce471_76264cuda3std3__45__cpo3endE - _ZN39_INTERNAL_7279576b_4_k_cu_420ce471_76264cute7productE)
_ZN39_INTERNAL_7279576b_4_k_cu_420ce471_76264cute7productE:
	.zero		1
	.type		_ZN39_INTERNAL_7279576b_4_k_cu_420ce471_76264cuda3std3__45__cpo3endE,@object
	.size		_ZN39_INTERNAL_7279576b_4_k_cu_420ce471_76264cuda3std3__45__cpo3endE,(_ZN39_INTERNAL_7279576b_4_k_cu_420ce471_76264cuda3std3__419piecewise_constructE - _ZN39_INTERNAL_7279576b_4_k_cu_420ce471_76264cuda3std3__45__cpo3endE)
_ZN39_INTERNAL_7279576b_4_k_cu_420ce471_76264cuda3std3__45__cpo3endE:
	.zero		1
	.type		_ZN39_INTERNAL_7279576b_4_k_cu_420ce471_76264cuda3std3__419piecewise_constructE,@object
	.size		_ZN39_INTERNAL_7279576b_4_k_cu_420ce471_76264cuda3std3__419piecewise_constructE,(_ZN39_INTERNAL_7279576b_4_k_cu_420ce471_76264cuda3std3__45__cpo4cendE - _ZN39_INTERNAL_7279576b_4_k_cu_420ce471_76264cuda3std3__419piecewise_constructE)
_ZN39_INTERNAL_7279576b_4_k_cu_420ce471_76264cuda3std3__419piecewise_constructE:
	.zero		1
	.type		_ZN39_INTERNAL_7279576b_4_k_cu_420ce471_76264cuda3std3__45__cpo4cendE,@object
	.size		_ZN39_INTERNAL_7279576b_4_k_cu_420ce471_76264cuda3std3__45__cpo4cendE,(_ZN39_INTERNAL_7279576b_4_k_cu_420ce471_76264cuda3std6ranges3__45__cpo4swapE - _ZN39_INTERNAL_7279576b_4_k_cu_420ce471_76264cuda3std3__45__cpo4cendE)
_ZN39_INTERNAL_7279576b_4_k_cu_420ce471_76264cuda3std3__45__cpo4cendE:
	.zero		1
	.type		_ZN39_INTERNAL_7279576b_4_k_cu_420ce471_76264cuda3std6ranges3__45__cpo4swapE,@object
	.size		_ZN39_INTERNAL_7279576b_4_k_cu_420ce471_76264cuda3std6ranges3__45__cpo4swapE,(.L_11 - _ZN39_INTERNAL_7279576b_4_k_cu_420ce471_76264cuda3std6ranges3__45__cpo4swapE)
_ZN39_INTERNAL_7279576b_4_k_cu_420ce471_76264cuda3std6ranges3__45__cpo4swapE:
	.zero		1
.L_11:


//--------------------- .nv.constant0._ZN7cutlass13device_kernelINS_4gemm6kernel13GemmUniversalIN4cute5tupleIJiiiiEEENS1_10collective13CollectiveMmaINS1_35MainloopSm100TmaUmmaWarpSpecializedILi20ELi2ELi4ENS5_IJNS4_1CILi2EEENSA_ILi1EEESC_EEEEENS5_IJNSA_ILi64EEENSA_ILi256EEENSA_ILi32EEEEEENS_12float_e4m3_tENS5_IJlSC_lEEESJ_SK_NS4_8TiledMMAINS4_8MMA_AtomIJNS4_10MMA_TraitsINS4_19SM100_MMA_F8F6F4_SSEJSJ_SJ_fSF_SG_NS4_17integral_constantINS4_4UMMA5MajorELSR_0EEESS_NSP_INSQ_7ScaleInELST_0EEESU_EEEEEENS4_6LayoutINS5_IJSC_SC_SC_EEENS5_IJNSA_ILi0EEESZ_SZ_EEEEENS5_IJNS4_10UnderscoreES12_S12_EEEEENS4_13SM90_TMA_LOADENS4_14ComposedLayoutINS4_7SwizzleILi1ELi4ELi3EEENS4_18smem_ptr_flag_bitsILi8EEENSX_INS5_IJNSA_ILi8EEESH_EEENS5_IJSH_SC_EEEEEEEvNS4_8identityENS4_23SM90_TMA_LOAD_MULTICASTES1F_vS1G_EENS_8epilogue10collective18CollectiveEpilogueINS1J_23Sm100TmaWarpSpecializedILi4ELi2ELi32ELb0ELb0EEEJSI_NS5_IJNSX_ISF_SC_EES1O_EEESJ_SK_SJ_SK_NS1J_6fusion15FusionCallbacksIS1N_NS1Q_17LinearCombinationISJ_fSJ_fLNS_15FloatRoundStyleE2EEESI_S1P_JEEENS4_5SM1004TMEM4LOAD26SM100_TMEM_LOAD_16dp32b32xES15_NS16_INS17_ILi2ELi4ELi3EEES1A_NSX_INS5_IJS1B_SF_EEENS5_IJSF_SC_EEEEEEENS4_39AutoVectorizingCopyWithAssumedAlignmentILi128EEENS4_14SM90_TMA_STOREES24_S26_S26_EEEvvEEEEvNT_6ParamsE --------------------------
	.section	.nv.constant0._ZN7cutlass13device_kernelINS_4gemm6kernel13GemmUniversalIN4cute5tupleIJiiiiEEENS1_10collective13CollectiveMmaINS1_35MainloopSm100TmaUmmaWarpSpecializedILi20ELi2ELi4ENS5_IJNS4_1CILi2EEENSA_ILi1EEESC_EEEEENS5_IJNSA_ILi64EEENSA_ILi256EEENSA_ILi32EEEEEENS_12float_e4m3_tENS5_IJlSC_lEEESJ_SK_NS4_8TiledMMAINS4_8MMA_AtomIJNS4_10MMA_TraitsINS4_19SM100_MMA_F8F6F4_SSEJSJ_SJ_fSF_SG_NS4_17integral_constantINS4_4UMMA5MajorELSR_0EEESS_NSP_INSQ_7ScaleInELST_0EEESU_EEEEEENS4_6LayoutINS5_IJSC_SC_SC_EEENS5_IJNSA_ILi0EEESZ_SZ_EEEEENS5_IJNS4_10UnderscoreES12_S12_EEEEENS4_13SM90_TMA_LOADENS4_14ComposedLayoutINS4_7SwizzleILi1ELi4ELi3EEENS4_18smem_ptr_flag_bitsILi8EEENSX_INS5_IJNSA_ILi8EEESH_EEENS5_IJSH_SC_EEEEEEEvNS4_8identityENS4_23SM90_TMA_LOAD_MULTICASTES1F_vS1G_EENS_8epilogue10collective18CollectiveEpilogueINS1J_23Sm100TmaWarpSpecializedILi4ELi2ELi32ELb0ELb0EEEJSI_NS5_IJNSX_ISF_SC_EES1O_EEESJ_SK_SJ_SK_NS1J_6fusion15FusionCallbacksIS1N_NS1Q_17LinearCombinationISJ_fSJ_fLNS_15FloatRoundStyleE2EEESI_S1P_JEEENS4_5SM1004TMEM4LOAD26SM100_TMEM_LOAD_16dp32b32xES15_NS16_INS17_ILi2ELi4ELi3EEES1A_NSX_INS5_IJS1B_SF_EEENS5_IJSF_SC_EEEEEEENS4_39AutoVectorizingCopyWithAssumedAlignmentILi128EEENS4_14SM90_TMA_STOREES24_S26_S26_EEEvvEEEEvNT_6ParamsE,"a",@progbits
	.sectionflags	@""
	.align	4
.nv.constant0._ZN7cutlass13device_kernelINS_4gemm6kernel13GemmUniversalIN4cute5tupleIJiiiiEEENS1_10collective13CollectiveMmaINS1_35MainloopSm100TmaUmmaWarpSpecializedILi20ELi2ELi4ENS5_IJNS4_1CILi2EEENSA_ILi1EEESC_EEEEENS5_IJNSA_ILi64EEENSA_ILi256EEENSA_ILi32EEEEEENS_12float_e4m3_tENS5_IJlSC_lEEESJ_SK_NS4_8TiledMMAINS4_8MMA_AtomIJNS4_10MMA_TraitsINS4_19SM100_MMA_F8F6F4_SSEJSJ_SJ_fSF_SG_NS4_17integral_constantINS4_4UMMA5MajorELSR_0EEESS_NSP_INSQ_7ScaleInELST_0EEESU_EEEEEENS4_6LayoutINS5_IJSC_SC_SC_EEENS5_IJNSA_ILi0EEESZ_SZ_EEEEENS5_IJNS4_10UnderscoreES12_S12_EEEEENS4_13SM90_TMA_LOADENS4_14ComposedLayoutINS4_7SwizzleILi1ELi4ELi3EEENS4_18smem_ptr_flag_bitsILi8EEENSX_INS5_IJNSA_ILi8EEESH_EEENS5_IJSH_SC_EEEEEEEvNS4_8identityENS4_23SM90_TMA_LOAD_MULTICASTES1F_vS1G_EENS_8epilogue10collective18CollectiveEpilogueINS1J_23Sm100TmaWarpSpecializedILi4ELi2ELi32ELb0ELb0EEEJSI_NS5_IJNSX_ISF_SC_EES1O_EEESJ_SK_SJ_SK_NS1J_6fusion15FusionCallbacksIS1N_NS1Q_17LinearCombinationISJ_fSJ_fLNS_15FloatRoundStyleE2EEESI_S1P_JEEENS4_5SM1004TMEM4LOAD26SM100_TMEM_LOAD_16dp32b32xES15_NS16_INS17_ILi2ELi4ELi3EEES1A_NSX_INS5_IJS1B_SF_EEENS5_IJSF_SC_EEEEEEENS4_39AutoVectorizingCopyWithAssumedAlignmentILi128EEENS4_14SM90_TMA_STOREES24_S26_S26_EEEvvEEEEvNT_6ParamsE:
	.zero		2944


//--------------------- SYMBOLS --------------------------

	.type		.nv.reservedSmem.offset0,@object
	.size		.nv.reservedSmem.offset0,0x4
	.type		.nv.reservedSmem.cap,@object
	.size		.nv.reservedSmem.cap,0x4
	.type		__assertfail,@function
